// auto-generated by cutlass_sweep.gemm — config: {"arch": "sm_100", "cluster_m": 1, "cluster_n": 1, "dtype": "int8", "dtype_b": "int8", "layout": "nt", "stages": 0, "tile_k": 128, "tile_m": 64, "tile_n": 128}
#include "cutlass/cutlass.h"
#include "cutlass/gemm/collective/collective_builder.hpp"
#include "cutlass/gemm/device/gemm_universal_adapter.h"
#include "cutlass/gemm/kernel/gemm_universal.hpp"
#include "cutlass/epilogue/collective/collective_builder.hpp"

using ElemA = int8_t;
using ElemB = int8_t;
using ElemCD = int8_t;
using Acc  = int32_t;
using TileShape    = cute::Shape<cute::_64, cute::_128, cute::_128>;
using ClusterShape = cute::Shape<cute::_1, cute::_1, cute::_1>;

using CollectiveEpilogue = typename cutlass::epilogue::collective::CollectiveBuilder<
    cutlass::arch::Sm100, cutlass::arch::OpClassTensorOp,
    TileShape, ClusterShape,
    cutlass::epilogue::collective::EpilogueTileAuto,
    Acc, Acc,
    ElemCD, cutlass::layout::RowMajor, 128 / cutlass::sizeof_bits<ElemCD>::value,
    ElemCD, cutlass::layout::RowMajor, 128 / cutlass::sizeof_bits<ElemCD>::value,
    cutlass::epilogue::collective::EpilogueScheduleAuto
  >::CollectiveOp;

using CollectiveMainloop = typename cutlass::gemm::collective::CollectiveBuilder<
    cutlass::arch::Sm100, cutlass::arch::OpClassTensorOp,
    ElemA, cutlass::layout::RowMajor, 128 / cutlass::sizeof_bits<ElemA>::value,
    ElemB, cutlass::layout::ColumnMajor, 128 / cutlass::sizeof_bits<ElemB>::value,
    Acc,
    TileShape, ClusterShape,
    cutlass::gemm::collective::StageCountAutoCarveout<static_cast<int>(sizeof(typename CollectiveEpilogue::SharedStorage))>,
    cutlass::gemm::collective::KernelScheduleAuto
  >::CollectiveOp;

using GemmKernel = cutlass::gemm::kernel::GemmUniversal<
    cute::Shape<int,int,int,int>,
    CollectiveMainloop,
    CollectiveEpilogue
>;
using Gemm = cutlass::gemm::device::GemmUniversalAdapter<GemmKernel>;

// Force the device kernel symbol into the cubin without needing a host main.
auto* _anchor = &cutlass::device_kernel<GemmKernel>;


// ===== COMPILED SASS (sm_100a) =====

	.target	sm_100a

	.elftype	@"ET_EXEC"


//--------------------- .note.nv.tkinfo           --------------------------
	.section	.note.nv.tkinfo,"",@"SHT_NOTE"
	.sectionflags	@"SHF_NOTE_NV_TKINFO"
	.tkinfo
        /*0018*/ 	.word	0x00000002
        /*0030*/ 	.string	""
        /*0030*/ 	.string	"ptxas"
        /*0030*/ 	.string	"Cuda compilation tools, release 13.0, V13.0.88"
        /*0030*/ 	.string	"Build cuda_13.0.r13.0/compiler.36424714_0"
        /*0030*/ 	.string	"-arch sm_100a -m 64 "



//--------------------- .note.nv.cuinfo           --------------------------
	.section	.note.nv.cuinfo,"",@"SHT_NOTE"
	.sectionflags	@"SHF_NOTE_NV_CUINFO"
        /*0018*/ 	.short	0x0002
        /*001a*/ 	.short	0x0064
        /*001c*/ 	.short	0x0082
	.zero		2


//--------------------- .nv.info                  --------------------------
	.section	.nv.info,"",@"SHT_CUDA_INFO"
	.align	4


	//----- nvinfo : EIATTR_REGCOUNT
	.align		4
        /*0000*/ 	.byte	0x04, 0x2f
        /*0002*/ 	.short	(.L_19 - .L_18)
	.align		4
.L_18:
        /*0004*/ 	.word	index@(_ZN7cutlass13device_kernelINS_4gemm6kernel13GemmUniversalIN4cute5tupleIJiiiiEEENS1_10collective13CollectiveMmaINS1_35MainloopSm100TmaUmmaWarpSpecializedILi8ELi2ELi4ENS5_IJNS4_1CILi1EEESB_SB_EEEEENS5_IJNSA_ILi64EEENSA_ILi128EEESF_EEEaNS5_IJlSB_lEEEaSH_NS4_8TiledMMAINS4_8MMA_AtomIJNS4_15SM100_MMA_S8_SSIaaiLi64ELi128ELNS4_4UMMA5MajorE0ELSM_0ELNSL_8SaturateE0EEEEEENS4_6LayoutISC_NS5_IJNSA_ILi0EEESR_SR_EEEEENS5_IJNS4_10UnderscoreESU_SU_EEEEENS4_13SM90_TMA_LOADENS4_14ComposedLayoutINS4_7SwizzleILi3ELi4ELi3EEENS4_18smem_ptr_flag_bitsILi8EEENSQ_INS5_IJNSA_ILi8EEESF_EEENS5_IJSF_SB_EEEEEEEvNS4_8identityESX_S17_vS18_EENS_8epilogue10collective18CollectiveEpilogueINS1A_23Sm100TmaWarpSpecializedILi2ELi2ELi32ELb0ELb0EEEJSG_NS5_IJNSQ_ISE_SB_EES1F_EEEaSH_aSH_NS1A_6fusion15FusionCallbacksIS1E_NS1H_17LinearCombinationIaiaiLNS_15FloatRoundStyleE2EEESG_S1G_JEEENS4_5SM1004TMEM4LOAD26SM100_TMEM_LOAD_16dp32b32xESX_NSY_INSZ_ILi2ELi4ELi3EEES12_NSQ_INS5_IJS13_SE_EEENS5_IJSE_SB_EEEEEEENS4_39AutoVectorizingCopyWithAssumedAlignmentILi128EEENS4_14SM90_TMA_STOREES1V_S1X_S1X_EEEvvEEEEvNT_6ParamsE)
        /*0008*/ 	.word	0x0000007a


	//----- nvinfo : EIATTR_FRAME_SIZE
	.align		4
.L_19:
        /*000c*/ 	.byte	0x04, 0x11
        /*000e*/ 	.short	(.L_21 - .L_20)
	.align		4
.L_20:
        /*0010*/ 	.word	index@($__internal_2_$__cuda_sm10x_tcgen05_guardrail_trap_unallocated_columns_being_dealloced)
        /*0014*/ 	.word	0x00000000


	//----- nvinfo : EIATTR_FRAME_SIZE
	.align		4
.L_21:
        /*0018*/ 	.byte	0x04, 0x11
        /*001a*/ 	.short	(.L_23 - .L_22)
	.align		4
.L_22:
        /*001c*/ 	.word	index@($__internal_1_$__cuda_sm10x_tcgen05_guardrail_trap_phase_invalid_during_alloc)
        /*0020*/ 	.word	0x00000000


	//----- nvinfo : EIATTR_FRAME_SIZE
	.align		4
.L_23:
        /*0024*/ 	.byte	0x04, 0x11
        /*0026*/ 	.short	(.L_25 - .L_24)
	.align		4
.L_24:
        /*0028*/ 	.word	index@($__internal_0_$__cuda_sm10x_tcgen05_guardrail_trap_col_being_dealloced_not_returned_by_alloc)
        /*002c*/ 	.word	0x00000000


	//----- nvinfo : EIATTR_FRAME_SIZE
	.align		4
.L_25:
        /*0030*/ 	.byte	0x04, 0x11
        /*0032*/ 	.short	(.L_27 - .L_26)
	.align		4
.L_26:
        /*0034*/ 	.word	index@(_ZN7cutlass13device_kernelINS_4gemm6kernel13GemmUniversalIN4cute5tupleIJiiiiEEENS1_10collective13CollectiveMmaINS1_35MainloopSm100TmaUmmaWarpSpecializedILi8ELi2ELi4ENS5_IJNS4_1CILi1EEESB_SB_EEEEENS5_IJNSA_ILi64EEENSA_ILi128EEESF_EEEaNS5_IJlSB_lEEEaSH_NS4_8TiledMMAINS4_8MMA_AtomIJNS4_15SM100_MMA_S8_SSIaaiLi64ELi128ELNS4_4UMMA5MajorE0ELSM_0ELNSL_8SaturateE0EEEEEENS4_6LayoutISC_NS5_IJNSA_ILi0EEESR_SR_EEEEENS5_IJNS4_10UnderscoreESU_SU_EEEEENS4_13SM90_TMA_LOADENS4_14ComposedLayoutINS4_7SwizzleILi3ELi4ELi3EEENS4_18smem_ptr_flag_bitsILi8EEENSQ_INS5_IJNSA_ILi8EEESF_EEENS5_IJSF_SB_EEEEEEEvNS4_8identityESX_S17_vS18_EENS_8epilogue10collective18CollectiveEpilogueINS1A_23Sm100TmaWarpSpecializedILi2ELi2ELi32ELb0ELb0EEEJSG_NS5_IJNSQ_ISE_SB_EES1F_EEEaSH_aSH_NS1A_6fusion15FusionCallbacksIS1E_NS1H_17LinearCombinationIaiaiLNS_15FloatRoundStyleE2EEESG_S1G_JEEENS4_5SM1004TMEM4LOAD26SM100_TMEM_LOAD_16dp32b32xESX_NSY_INSZ_ILi2ELi4ELi3EEES12_NSQ_INS5_IJS13_SE_EEENS5_IJSE_SB_EEEEEEENS4_39AutoVectorizingCopyWithAssumedAlignmentILi128EEENS4_14SM90_TMA_STOREES1V_S1X_S1X_EEEvvEEEEvNT_6ParamsE)
        /*0038*/ 	.word	0x00000000


	//----- nvinfo : EIATTR_MIN_STACK_SIZE
	.align		4
.L_27:
        /*003c*/ 	.byte	0x04, 0x12
        /*003e*/ 	.short	(.L_29 - .L_28)
	.align		4
.L_28:
        /*0040*/ 	.word	index@(_ZN7cutlass13device_kernelINS_4gemm6kernel13GemmUniversalIN4cute5tupleIJiiiiEEENS1_10collective13CollectiveMmaINS1_35MainloopSm100TmaUmmaWarpSpecializedILi8ELi2ELi4ENS5_IJNS4_1CILi1EEESB_SB_EEEEENS5_IJNSA_ILi64EEENSA_ILi128EEESF_EEEaNS5_IJlSB_lEEEaSH_NS4_8TiledMMAINS4_8MMA_AtomIJNS4_15SM100_MMA_S8_SSIaaiLi64ELi128ELNS4_4UMMA5MajorE0ELSM_0ELNSL_8SaturateE0EEEEEENS4_6LayoutISC_NS5_IJNSA_ILi0EEESR_SR_EEEEENS5_IJNS4_10UnderscoreESU_SU_EEEEENS4_13SM90_TMA_LOADENS4_14ComposedLayoutINS4_7SwizzleILi3ELi4ELi3EEENS4_18smem_ptr_flag_bitsILi8EEENSQ_INS5_IJNSA_ILi8EEESF_EEENS5_IJSF_SB_EEEEEEEvNS4_8identityESX_S17_vS18_EENS_8epilogue10collective18CollectiveEpilogueINS1A_23Sm100TmaWarpSpecializedILi2ELi2ELi32ELb0ELb0EEEJSG_NS5_IJNSQ_ISE_SB_EES1F_EEEaSH_aSH_NS1A_6fusion15FusionCallbacksIS1E_NS1H_17LinearCombinationIaiaiLNS_15FloatRoundStyleE2EEESG_S1G_JEEENS4_5SM1004TMEM4LOAD26SM100_TMEM_LOAD_16dp32b32xESX_NSY_INSZ_ILi2ELi4ELi3EEES12_NSQ_INS5_IJS13_SE_EEENS5_IJSE_SB_EEEEEEENS4_39AutoVectorizingCopyWithAssumedAlignmentILi128EEENS4_14SM90_TMA_STOREES1V_S1X_S1X_EEEvvEEEEvNT_6ParamsE)
        /*0044*/ 	.word	0x00000000
.L_29:


//--------------------- .nv.compat                --------------------------
	.section	.nv.compat,"",@"SHT_CUDA_COMPAT_INFO"
	.align	4
        /*0000*/ 	.byte	0x02, 0x09, 0x01, 0x00, 0x02, 0x02, 0x03, 0x00, 0x02, 0x05, 0x06, 0x00, 0x03, 0x07, 0x01, 0x01
        /*0010*/ 	.byte	0x02, 0x03, 0x01, 0x00, 0x02, 0x06, 0x01, 0x00, 0x04, 0x0b, 0x08, 0x00, 0x01, 0x00, 0x00, 0x00
        /*0020*/ 	.byte	0x00, 0x00, 0x00, 0x00


//--------------------- .nv.info._ZN7cutlass13device_kernelINS_4gemm6kernel13GemmUniversalIN4cute5tupleIJiiiiEEENS1_10collective13CollectiveMmaINS1_35MainloopSm100TmaUmmaWarpSpecializedILi8ELi2ELi4ENS5_IJNS4_1CILi1EEESB_SB_EEEEENS5_IJNSA_ILi64EEENSA_ILi128EEESF_EEEaNS5_IJlSB_lEEEaSH_NS4_8TiledMMAINS4_8MMA_AtomIJNS4_15SM100_MMA_S8_SSIaaiLi64ELi128ELNS4_4UMMA5MajorE0ELSM_0ELNSL_8SaturateE0EEEEEENS4_6LayoutISC_NS5_IJNSA_ILi0EEESR_SR_EEEEENS5_IJNS4_10UnderscoreESU_SU_EEEEENS4_13SM90_TMA_LOADENS4_14ComposedLayoutINS4_7SwizzleILi3ELi4ELi3EEENS4_18smem_ptr_flag_bitsILi8EEENSQ_INS5_IJNSA_ILi8EEESF_EEENS5_IJSF_SB_EEEEEEEvNS4_8identityESX_S17_vS18_EENS_8epilogue10collective18CollectiveEpilogueINS1A_23Sm100TmaWarpSpecializedILi2ELi2ELi32ELb0ELb0EEEJSG_NS5_IJNSQ_ISE_SB_EES1F_EEEaSH_aSH_NS1A_6fusion15FusionCallbacksIS1E_NS1H_17LinearCombinationIaiaiLNS_15FloatRoundStyleE2EEESG_S1G_JEEENS4_5SM1004TMEM4LOAD26SM100_TMEM_LOAD_16dp32b32xESX_NSY_INSZ_ILi2ELi4ELi3EEES12_NSQ_INS5_IJS13_SE_EEENS5_IJSE_SB_EEEEEEENS4_39AutoVectorizingCopyWithAssumedAlignmentILi128EEENS4_14SM90_TMA_STOREES1V_S1X_S1X_EEEvvEEEEvNT_6ParamsE --------------------------
	.section	.nv.info._ZN7cutlass13device_kernelINS_4gemm6kernel13GemmUniversalIN4cute5tupleIJiiiiEEENS1_10collective13CollectiveMmaINS1_35MainloopSm100TmaUmmaWarpSpecializedILi8ELi2ELi4ENS5_IJNS4_1CILi1EEESB_SB_EEEEENS5_IJNSA_ILi64EEENSA_ILi128EEESF_EEEaNS5_IJlSB_lEEEaSH_NS4_8TiledMMAINS4_8MMA_AtomIJNS4_15SM100_MMA_S8_SSIaaiLi64ELi128ELNS4_4UMMA5MajorE0ELSM_0ELNSL_8SaturateE0EEEEEENS4_6LayoutISC_NS5_IJNSA_ILi0EEESR_SR_EEEEENS5_IJNS4_10UnderscoreESU_SU_EEEEENS4_13SM90_TMA_LOADENS4_14ComposedLayoutINS4_7SwizzleILi3ELi4ELi3EEENS4_18smem_ptr_flag_bitsILi8EEENSQ_INS5_IJNSA_ILi8EEESF_EEENS5_IJSF_SB_EEEEEEEvNS4_8identityESX_S17_vS18_EENS_8epilogue10collective18CollectiveEpilogueINS1A_23Sm100TmaWarpSpecializedILi2ELi2ELi32ELb0ELb0EEEJSG_NS5_IJNSQ_ISE_SB_EES1F_EEEaSH_aSH_NS1A_6fusion15FusionCallbacksIS1E_NS1H_17LinearCombinationIaiaiLNS_15FloatRoundStyleE2EEESG_S1G_JEEENS4_5SM1004TMEM4LOAD26SM100_TMEM_LOAD_16dp32b32xESX_NSY_INSZ_ILi2ELi4ELi3EEES12_NSQ_INS5_IJS13_SE_EEENS5_IJSE_SB_EEEEEEENS4_39AutoVectorizingCopyWithAssumedAlignmentILi128EEENS4_14SM90_TMA_STOREES1V_S1X_S1X_EEEvvEEEEvNT_6ParamsE,"",@"SHT_CUDA_INFO"
	.sectionflags	@""
	.align	4


	//----- nvinfo : EIATTR_CUDA_API_VERSION
	.align		4
        /*0000*/ 	.byte	0x04, 0x37
        /*0002*/ 	.short	(.L_31 - .L_30)
.L_30:
        /*0004*/ 	.word	0x00000082


	//----- nvinfo : EIATTR_KPARAM_INFO
	.align		4
.L_31:
        /*0008*/ 	.byte	0x04, 0x17
        /*000a*/ 	.short	(.L_33 - .L_32)
.L_32:
        /*000c*/ 	.word	0x00000000
        /*0010*/ 	.short	0x0000
        /*0012*/ 	.short	0x0000
        /*0014*/ 	.byte	0x00, 0xf0, 0x01, 0x20


	//----- nvinfo : EIATTR_AT_ENTRY_FRAGMENTS
	.align		4
.L_33:
        /*0018*/ 	.byte	0x04, 0x4f
        /*001a*/ 	.short	(.L_35 - .L_34)


	//   ....[0]....
.L_34:
        /*001c*/ 	.word	0x00000006


	//----- nvinfo : EIATTR_RESERVED_SMEM_USED
	.align		4
.L_35:
        /*0020*/ 	.byte	0x01, 0x41
	.zero		2


	//----- nvinfo : EIATTR_SPARSE_MMA_MASK
	.align		4
        /*0024*/ 	.byte	0x03, 0x50
        /*0026*/ 	.short	0x0000


	//----- nvinfo : EIATTR_TCGEN05_1CTA_USED
	.align		4
        /*0028*/ 	.byte	0x01, 0x51
	.zero		2


	//----- nvinfo : EIATTR_MAXREG_COUNT
	.align		4
        /*002c*/ 	.byte	0x03, 0x1b
        /*002e*/ 	.short	0x00ff


	//----- nvinfo : EIATTR_NUM_BARRIERS
	.align		4
        /*0030*/ 	.byte	0x02, 0x4c
        /*0032*/ 	.byte	0x07
	.zero		1


	//----- nvinfo : EIATTR_EXTERNS
	.align		4
        /*0034*/ 	.byte	0x04, 0x0f
        /*0036*/ 	.short	(.L_37 - .L_36)


	//   ....[0]....
	.align		4
.L_36:
        /*0038*/ 	.word	index@(__assertfail)


	//----- nvinfo : EIATTR_MERCURY_ISA_VERSION
	.align		4
.L_37:
        /*003c*/ 	.byte	0x03, 0x5f
        /*003e*/ 	.short	0x0101


	//----- nvinfo : EIATTR_INT_WARP_WIDE_INSTR_OFFSETS
	.align		4
        /*0040*/ 	.byte	0x04, 0x31
        /*0042*/ 	.short	(.L_39 - .L_38)


	//   ....[0]....
.L_38:
        /*0044*/ 	.word	0x00001e20


	//   ....[1]....
        /*0048*/ 	.word	0x00003b10


	//   ....[2]....
        /*004c*/ 	.word	0x00003b30


	//   ....[3]....
        /*0050*/ 	.word	0x00003b60


	//   ....[4]....
        /*0054*/ 	.word	0x00004490


	//   ....[5]....
        /*0058*/ 	.word	0x00004500


	//   ....[6]....
        /*005c*/ 	.word	0x000046e0


	//   ....[7]....
        /*0060*/ 	.word	0x00004840


	//----- nvinfo : EIATTR_COOP_GROUP_MASK_REGIDS
	.align		4
.L_39:
        /*0064*/ 	.byte	0x04, 0x29
        /*0066*/ 	.short	(.L_41 - .L_40)


	//   ....[0]....
.L_40:
        /*0068*/ 	.word	0xffffffff


	//   ....[1]....
        /*006c*/ 	.word	0xffffffff


	//   ....[2]....
        /*0070*/ 	.word	0xffffffff


	//   ....[3]....
        /*0074*/ 	.word	0xffffffff


	//   ....[4]....
        /*0078*/ 	.word	0xffffffff


	//   ....[5]....
        /*007c*/ 	.word	0xffffffff


	//   ....[6]....
        /*0080*/ 	.word	0xffffffff


	//   ....[7]....
        /*0084*/ 	.word	0xffffffff


	//   ....[8]....
        /*0088*/ 	.word	0xffffffff


	//   ....[9]....
        /*008c*/ 	.word	0xffffffff


	//   ....[10]....
        /*0090*/ 	.word	0xffffffff


	//   ....[11]....
        /*0094*/ 	.word	0xffffffff


	//   ....[12]....
        /*0098*/ 	.word	0xffffffff


	//----- nvinfo : EIATTR_COOP_GROUP_INSTR_OFFSETS
	.align		4
.L_41:
        /*009c*/ 	.byte	0x04, 0x28
        /*009e*/ 	.short	(.L_43 - .L_42)


	//   ....[0]....
.L_42:
        /*00a0*/ 	.word	0x00000090


	//   ....[1]....
        /*00a4*/ 	.word	0x000004d0


	//   ....[2]....
        /*00a8*/ 	.word	0x000006c0


	//   ....[3]....
        /*00ac*/ 	.word	0x00000820


	//   ....[4]....
        /*00b0*/ 	.word	0x00000920


	//   ....[5]....
        /*00b4*/ 	.word	0x00000a90


	//   ....[6]....
        /*00b8*/ 	.word	0x00000c30


	//   ....[7]....
        /*00bc*/ 	.word	0x00001d00


	//   ....[8]....
        /*00c0*/ 	.word	0x00002d20


	//   ....[9]....
        /*00c4*/ 	.word	0x00002f30


	//   ....[10]....
        /*00c8*/ 	.word	0x00002f60


	//   ....[11]....
        /*00cc*/ 	.word	0x000039f0


	//   ....[12]....
        /*00d0*/ 	.word	0x00003c20


	//----- nvinfo : EIATTR_VRC_CTA_INIT_COUNT
	.align		4
.L_43:
        /*00d4*/ 	.byte	0x02, 0x4a
        /*00d6*/ 	.byte	0x80
	.zero		1


	//----- nvinfo : EIATTR_SYSCALL_OFFSETS
	.align		4
        /*00d8*/ 	.byte	0x04, 0x46
        /*00da*/ 	.short	(.L_45 - .L_44)


	//   ....[0]....
.L_44:
        /*00dc*/ 	.word	0x00005290


	//   ....[1]....
        /*00e0*/ 	.word	0x000053d0


	//   ....[2]....
        /*00e4*/ 	.word	0x00005bd0


	//   ....[3]....
        /*00e8*/ 	.word	0x00006970


	//----- nvinfo : EIATTR_MBARRIER_INSTR_OFFSETS
	.align		4
.L_45:
        /*00ec*/ 	.byte	0x04, 0x39
        /*00ee*/ 	.short	(.L_47 - .L_46)


	//   ....[0]....
.L_46:
        /*00f0*/ 	.word	0x000005b0
        /*00f4*/ 	.word	0x000000ff
        /*00f8*/ 	.word	0x00000000
        /*00fc*/ 	.short	0x0100
        /*00fe*/ 	.byte	0x05
	.zero		1


	//   ....[1]....
        /*0100*/ 	.word	0x000005c0
        /*0104*/ 	.word	0x000000ff
        /*0108*/ 	.word	0x00000040
        /*010c*/ 	.short	0x0100
        /*010e*/ 	.byte	0x05
	.zero		1


	//   ....[2]....
        /*0110*/ 	.word	0x000005d0
        /*0114*/ 	.word	0x000000ff
        /*0118*/ 	.word	0x00000008
        /*011c*/ 	.short	0x0100
        /*011e*/ 	.byte	0x05
	.zero		1


	//   ....[3]....
        /*0120*/ 	.word	0x000005e0
        /*0124*/ 	.word	0x000000ff
        /*0128*/ 	.word	0x00000048
        /*012c*/ 	.short	0x0100
        /*012e*/ 	.byte	0x05
	.zero		1


	//   ....[4]....
        /*0130*/ 	.word	0x000005f0
        /*0134*/ 	.word	0x000000ff
        /*0138*/ 	.word	0x00000010
        /*013c*/ 	.short	0x0100
        /*013e*/ 	.byte	0x05
	.zero		1


	//   ....[5]....
        /*0140*/ 	.word	0x00000600
        /*0144*/ 	.word	0x000000ff
        /*0148*/ 	.word	0x00000050
        /*014c*/ 	.short	0x0100
        /*014e*/ 	.byte	0x05
	.zero		1


	//   ....[6]....
        /*0150*/ 	.word	0x00000610
        /*0154*/ 	.word	0x000000ff
        /*0158*/ 	.word	0x00000018
        /*015c*/ 	.short	0x0100
        /*015e*/ 	.byte	0x05
	.zero		1


	//   ....[7]....
        /*0160*/ 	.word	0x00000620
        /*0164*/ 	.word	0x000000ff
        /*0168*/ 	.word	0x00000058
        /*016c*/ 	.short	0x0100
        /*016e*/ 	.byte	0x05
	.zero		1


	//   ....[8]....
        /*0170*/ 	.word	0x00000630
        /*0174*/ 	.word	0x000000ff
        /*0178*/ 	.word	0x00000020
        /*017c*/ 	.short	0x0100
        /*017e*/ 	.byte	0x05
	.zero		1


	//   ....[9]....
        /*0180*/ 	.word	0x00000640
        /*0184*/ 	.word	0x000000ff
        /*0188*/ 	.word	0x00000060
        /*018c*/ 	.short	0x0100
        /*018e*/ 	.byte	0x05
	.zero		1


	//   ....[10]....
        /*0190*/ 	.word	0x00000650
        /*0194*/ 	.word	0x000000ff
        /*0198*/ 	.word	0x00000028
        /*019c*/ 	.short	0x0100
        /*019e*/ 	.byte	0x05
	.zero		1


	//   ....[11]....
        /*01a0*/ 	.word	0x00000660
        /*01a4*/ 	.word	0x000000ff
        /*01a8*/ 	.word	0x00000068
        /*01ac*/ 	.short	0x0100
        /*01ae*/ 	.byte	0x05
	.zero		1


	//   ....[12]....
        /*01b0*/ 	.word	0x00000670
        /*01b4*/ 	.word	0x000000ff
        /*01b8*/ 	.word	0x00000030
        /*01bc*/ 	.short	0x0100
        /*01be*/ 	.byte	0x05
	.zero		1


	//   ....[13]....
        /*01c0*/ 	.word	0x00000680
        /*01c4*/ 	.word	0x000000ff
        /*01c8*/ 	.word	0x00000070
        /*01cc*/ 	.short	0x0100
        /*01ce*/ 	.byte	0x05
	.zero		1


	//   ....[14]....
        /*01d0*/ 	.word	0x00000690
        /*01d4*/ 	.word	0x000000ff
        /*01d8*/ 	.word	0x00000038
        /*01dc*/ 	.short	0x0100
        /*01de*/ 	.byte	0x05
	.zero		1


	//   ....[15]....
        /*01e0*/ 	.word	0x000006a0
        /*01e4*/ 	.word	0x000000ff
        /*01e8*/ 	.word	0x00000078
        /*01ec*/ 	.short	0x0100
        /*01ee*/ 	.byte	0x05
	.zero		1


	//   ....[16]....
        /*01f0*/ 	.word	0x000007d0
        /*01f4*/ 	.word	0x000000ff
        /*01f8*/ 	.word	0x00000080
        /*01fc*/ 	.short	0x0100
        /*01fe*/ 	.byte	0x07
	.zero		1


	//   ....[17]....
        /*0200*/ 	.word	0x000007e0
        /*0204*/ 	.word	0x000000ff
        /*0208*/ 	.word	0x00000090
        /*020c*/ 	.short	0x0100
        /*020e*/ 	.byte	0x07
	.zero		1


	//   ....[18]....
        /*0210*/ 	.word	0x000007f0
        /*0214*/ 	.word	0x000000ff
        /*0218*/ 	.word	0x00000088
        /*021c*/ 	.short	0x0100
        /*021e*/ 	.byte	0x07
	.zero		1


	//   ....[19]....
        /*0220*/ 	.word	0x00000800
        /*0224*/ 	.word	0x000000ff
        /*0228*/ 	.word	0x00000098
        /*022c*/ 	.short	0x0100
        /*022e*/ 	.byte	0x07
	.zero		1


	//   ....[20]....
        /*0230*/ 	.word	0x000008f0
        /*0234*/ 	.word	0x000000ff
        /*0238*/ 	.word	0x000000a0
        /*023c*/ 	.short	0x0100
        /*023e*/ 	.byte	0x05
	.zero		1


	//   ....[21]....
        /*0240*/ 	.word	0x00000900
        /*0244*/ 	.word	0x000000ff
        /*0248*/ 	.word	0x000000a8
        /*024c*/ 	.short	0x0100
        /*024e*/ 	.byte	0x05
	.zero		1


	//   ....[22]....
        /*0250*/ 	.word	0x00000a40
        /*0254*/ 	.word	0x000000ff
        /*0258*/ 	.word	0x000000b0
        /*025c*/ 	.short	0x0100
        /*025e*/ 	.byte	0x05
	.zero		1


	//   ....[23]....
        /*0260*/ 	.word	0x00000a50
        /*0264*/ 	.word	0x000000ff
        /*0268*/ 	.word	0x000000c0
        /*026c*/ 	.short	0x0100
        /*026e*/ 	.byte	0x05
	.zero		1


	//   ....[24]....
        /*0270*/ 	.word	0x00000a60
        /*0274*/ 	.word	0x000000ff
        /*0278*/ 	.word	0x000000b8
        /*027c*/ 	.short	0x0100
        /*027e*/ 	.byte	0x05
	.zero		1


	//   ....[25]....
        /*0280*/ 	.word	0x00000a70
        /*0284*/ 	.word	0x000000ff
        /*0288*/ 	.word	0x000000c8
        /*028c*/ 	.short	0x0100
        /*028e*/ 	.byte	0x05
	.zero		1


	//   ....[26]....
        /*0290*/ 	.word	0x00000ba0
        /*0294*/ 	.word	0x000000ff
        /*0298*/ 	.word	0x000000d0
        /*029c*/ 	.short	0x0100
        /*029e*/ 	.byte	0x07
	.zero		1


	//   ....[27]....
        /*02a0*/ 	.word	0x00000bb0
        /*02a4*/ 	.word	0x000000ff
        /*02a8*/ 	.word	0x000000f0
        /*02ac*/ 	.short	0x0100
        /*02ae*/ 	.byte	0x07
	.zero		1


	//   ....[28]....
        /*02b0*/ 	.word	0x00000bc0
        /*02b4*/ 	.word	0x000000ff
        /*02b8*/ 	.word	0x000000d8
        /*02bc*/ 	.short	0x0100
        /*02be*/ 	.byte	0x07
	.zero		1


	//   ....[29]....
        /*02c0*/ 	.word	0x00000bd0
        /*02c4*/ 	.word	0x000000ff
        /*02c8*/ 	.word	0x000000f8
        /*02cc*/ 	.short	0x0100
        /*02ce*/ 	.byte	0x07
	.zero		1


	//   ....[30]....
        /*02d0*/ 	.word	0x00000be0
        /*02d4*/ 	.word	0x000000ff
        /*02d8*/ 	.word	0x000000e0
        /*02dc*/ 	.short	0x0100
        /*02de*/ 	.byte	0x07
	.zero		1


	//   ....[31]....
        /*02e0*/ 	.word	0x00000bf0
        /*02e4*/ 	.word	0x000000ff
        /*02e8*/ 	.word	0x00000100
        /*02ec*/ 	.short	0x0100
        /*02ee*/ 	.byte	0x07
	.zero		1


	//   ....[32]....
        /*02f0*/ 	.word	0x00000c00
        /*02f4*/ 	.word	0x000000ff
        /*02f8*/ 	.word	0x000000e8
        /*02fc*/ 	.short	0x0100
        /*02fe*/ 	.byte	0x07
	.zero		1


	//   ....[33]....
        /*0300*/ 	.word	0x00000c10
        /*0304*/ 	.word	0x000000ff
        /*0308*/ 	.word	0x00000108
        /*030c*/ 	.short	0x0100
        /*030e*/ 	.byte	0x07
	.zero		1


	//   ....[34]....
        /*0310*/ 	.word	0x00000d00
        /*0314*/ 	.word	0x000000ff
        /*0318*/ 	.word	0x00000110
        /*031c*/ 	.short	0x0100
        /*031e*/ 	.byte	0x05
	.zero		1


	//   ....[35]....
        /*0320*/ 	.word	0x00000d10
        /*0324*/ 	.word	0x000000ff
        /*0328*/ 	.word	0x00000120
        /*032c*/ 	.short	0x0100
        /*032e*/ 	.byte	0x05
	.zero		1


	//   ....[36]....
        /*0330*/ 	.word	0x00000d20
        /*0334*/ 	.word	0x000000ff
        /*0338*/ 	.word	0x00000118
        /*033c*/ 	.short	0x0100
        /*033e*/ 	.byte	0x05
	.zero		1


	//   ....[37]....
        /*0340*/ 	.word	0x00000d30
        /*0344*/ 	.word	0x000000ff
        /*0348*/ 	.word	0x00000128
        /*034c*/ 	.short	0x0100
        /*034e*/ 	.byte	0x05
	.zero		1


	//   ....[38]....
        /*0350*/ 	.word	0x00001600
        /*0354*/ 	.word	0x00000003
        /*0358*/ 	.word	0x00000120
        /*035c*/ 	.short	0x010a
        /*035e*/ 	.byte	0xff
	.zero		1


	//   ....[39]....
        /*0360*/ 	.word	0x00001630
        /*0364*/ 	.word	0x00000003
        /*0368*/ 	.word	0x00000110
        /*036c*/ 	.short	0x0101
        /*036e*/ 	.byte	0xff
	.zero		1


	//   ....[40]....
        /*0370*/ 	.word	0x00001700
        /*0374*/ 	.word	0x000000ff
        /*0378*/ 	.word	0x00000040
        /*037c*/ 	.short	0x010a
        /*037e*/ 	.byte	0x08
	.zero		1


	//   ....[41]....
        /*0380*/ 	.word	0x000017a0
        /*0384*/ 	.word	0x000000ff
        /*0388*/ 	.word	0x00000040
        /*038c*/ 	.short	0x010a
        /*038e*/ 	.byte	0x21
	.zero		1


	//   ....[42]....
        /*0390*/ 	.word	0x000018f0
        /*0394*/ 	.word	0x000000ff
        /*0398*/ 	.word	0x00000040
        /*039c*/ 	.short	0x010a
        /*039e*/ 	.byte	0x08
	.zero		1


	//   ....[43]....
        /*03a0*/ 	.word	0x00001a00
        /*03a4*/ 	.word	0x000000ff
        /*03a8*/ 	.word	0x000000a8
        /*03ac*/ 	.short	0x0101
        /*03ae*/ 	.byte	0x04
	.zero		1


	//   ....[44]....
        /*03b0*/ 	.word	0x00001a20
        /*03b4*/ 	.word	0x000000ff
        /*03b8*/ 	.word	0x00000040
        /*03bc*/ 	.short	0x010a
        /*03be*/ 	.byte	0x08
	.zero		1


	//   ....[45]....
        /*03c0*/ 	.word	0x00001aa0
        /*03c4*/ 	.word	0x000000ff
        /*03c8*/ 	.word	0x00000040
        /*03cc*/ 	.short	0x010a
        /*03ce*/ 	.byte	0x11
	.zero		1


	//   ....[46]....
        /*03d0*/ 	.word	0x00001bf0
        /*03d4*/ 	.word	0x000000ff
        /*03d8*/ 	.word	0x00000040
        /*03dc*/ 	.short	0x010a
        /*03de*/ 	.byte	0x08
	.zero		1


	//   ....[47]....
        /*03e0*/ 	.word	0x00001d30
        /*03e4*/ 	.word	0x00000002
        /*03e8*/ 	.word	0x000000b0
        /*03ec*/ 	.short	0x010a
        /*03ee*/ 	.byte	0xff
	.zero		1


	//   ....[48]....
        /*03f0*/ 	.word	0x00001df0
        /*03f4*/ 	.word	0x00000002
        /*03f8*/ 	.word	0x00000000
        /*03fc*/ 	.short	0x0101
        /*03fe*/ 	.byte	0xff
	.zero		1


	//   ....[49]....
        /*0400*/ 	.word	0x00002350
        /*0404*/ 	.word	0x000000ff
        /*0408*/ 	.word	0x00000000
        /*040c*/ 	.short	0x010a
        /*040e*/ 	.byte	0x05
	.zero		1


	//   ....[50]....
        /*0410*/ 	.word	0x000023e0
        /*0414*/ 	.word	0x000000ff
        /*0418*/ 	.word	0x00000000
        /*041c*/ 	.short	0x010a
        /*041e*/ 	.byte	0x05
	.zero		1


	//   ....[51]....
        /*0420*/ 	.word	0x00002470
        /*0424*/ 	.word	0x000000ff
        /*0428*/ 	.word	0x00000000
        /*042c*/ 	.short	0x010a
        /*042e*/ 	.byte	0x05
	.zero		1


	//   ....[52]....
        /*0430*/ 	.word	0x00002500
        /*0434*/ 	.word	0x000000ff
        /*0438*/ 	.word	0x00000000
        /*043c*/ 	.short	0x010a
        /*043e*/ 	.byte	0x05
	.zero		1


	//   ....[53]....
        /*0440*/ 	.word	0x00002590
        /*0444*/ 	.word	0x000000ff
        /*0448*/ 	.word	0x00000000
        /*044c*/ 	.short	0x010a
        /*044e*/ 	.byte	0x05
	.zero		1


	//   ....[54]....
        /*0450*/ 	.word	0x00002620
        /*0454*/ 	.word	0x000000ff
        /*0458*/ 	.word	0x00000000
        /*045c*/ 	.short	0x010a
        /*045e*/ 	.byte	0x05
	.zero		1


	//   ....[55]....
        /*0460*/ 	.word	0x000026b0
        /*0464*/ 	.word	0x000000ff
        /*0468*/ 	.word	0x00000000
        /*046c*/ 	.short	0x010a
        /*046e*/ 	.byte	0x05
	.zero		1


	//   ....[56]....
        /*0470*/ 	.word	0x00002750
        /*0474*/ 	.word	0x00000000
        /*0478*/ 	.word	0x00000000
        /*047c*/ 	.short	0x010a
        /*047e*/ 	.byte	0xff
	.zero		1


	//   ....[57]....
        /*0480*/ 	.word	0x00002870
        /*0484*/ 	.word	0x00000000
        /*0488*/ 	.word	0x00000110
        /*048c*/ 	.short	0x010a
        /*048e*/ 	.byte	0xff
	.zero		1


	//   ....[58]....
        /*0490*/ 	.word	0x000028d0
        /*0494*/ 	.word	0x00000004
        /*0498*/ 	.word	0x00000000
        /*049c*/ 	.short	0x0101
        /*049e*/ 	.byte	0xff
	.zero		1


	//   ....[59]....
        /*04a0*/ 	.word	0x000028f0
        /*04a4*/ 	.word	0x000000ff
        /*04a8*/ 	.word	0x000000c0
        /*04ac*/ 	.short	0x010a
        /*04ae*/ 	.byte	0x05
	.zero		1


	//   ....[60]....
        /*04b0*/ 	.word	0x00002a10
        /*04b4*/ 	.word	0x00000000
        /*04b8*/ 	.word	0x000000b0
        /*04bc*/ 	.short	0x010a
        /*04be*/ 	.byte	0xff
	.zero		1


	//   ....[61]....
        /*04c0*/ 	.word	0x00002b20
        /*04c4*/ 	.word	0x00000000
        /*04c8*/ 	.word	0x00000000
        /*04cc*/ 	.short	0x0101
        /*04ce*/ 	.byte	0xff
	.zero		1


	//   ....[62]....
        /*04d0*/ 	.word	0x00002bb0
        /*04d4*/ 	.word	0x000000ff
        /*04d8*/ 	.word	0x000000c0
        /*04dc*/ 	.short	0x0106
        /*04de*/ 	.byte	0x05
	.zero		1


	//   ....[63]....
        /*04e0*/ 	.word	0x00002bd0
        /*04e4*/ 	.word	0x000000ff
        /*04e8*/ 	.word	0x000000c0
        /*04ec*/ 	.short	0x010a
        /*04ee*/ 	.byte	0x05
	.zero		1


	//   ....[64]....
        /*04f0*/ 	.word	0x00002c60
        /*04f4*/ 	.word	0x000000ff
        /*04f8*/ 	.word	0x000000c0
        /*04fc*/ 	.short	0x0106
        /*04fe*/ 	.byte	0x04
	.zero		1


	//   ....[65]....
        /*0500*/ 	.word	0x00002ca0
        /*0504*/ 	.word	0x00000000
        /*0508*/ 	.word	0x000000c0
        /*050c*/ 	.short	0x010a
        /*050e*/ 	.byte	0xff
	.zero		1


	//   ....[66]....
        /*0510*/ 	.word	0x000031e0
        /*0514*/ 	.word	0x00000000
        /*0518*/ 	.word	0x000000b0
        /*051c*/ 	.short	0x010a
        /*051e*/ 	.byte	0xff
	.zero		1


	//   ....[67]....
        /*0520*/ 	.word	0x000032e0
        /*0524*/ 	.word	0x00000003
        /*0528*/ 	.word	0x00000000
        /*052c*/ 	.short	0x0101
        /*052e*/ 	.byte	0xff
	.zero		1


	//   ....[68]....
        /*0530*/ 	.word	0x000032f0
        /*0534*/ 	.word	0x000000ff
        /*0538*/ 	.word	0x00000000
        /*053c*/ 	.short	0x010a
        /*053e*/ 	.byte	0x06
	.zero		1


	//   ....[69]....
        /*0540*/ 	.word	0x00003370
        /*0544*/ 	.word	0x000000ff
        /*0548*/ 	.word	0x000000f0
        /*054c*/ 	.short	0x010a
        /*054e*/ 	.byte	0x07
	.zero		1


	//   ....[70]....
        /*0550*/ 	.word	0x00003450
        /*0554*/ 	.word	0x000000ff
        /*0558*/ 	.word	0x00000000
        /*055c*/ 	.short	0x010a
        /*055e*/ 	.byte	0x06
	.zero		1


	//   ....[71]....
        /*0560*/ 	.word	0x00003580
        /*0564*/ 	.word	0x000000ff
        /*0568*/ 	.word	0x00000000
        /*056c*/ 	.short	0x010a
        /*056e*/ 	.byte	0x1a
	.zero		1


	//   ....[72]....
        /*0570*/ 	.word	0x00003820
        /*0574*/ 	.word	0x000000ff
        /*0578*/ 	.word	0x00000000
        /*057c*/ 	.short	0x010a
        /*057e*/ 	.byte	0x06
	.zero		1


	//   ....[73]....
        /*0580*/ 	.word	0x000038b0
        /*0584*/ 	.word	0x000000ff
        /*0588*/ 	.word	0x00000000
        /*058c*/ 	.short	0x010a
        /*058e*/ 	.byte	0x06
	.zero		1


	//   ....[74]....
        /*0590*/ 	.word	0x00003940
        /*0594*/ 	.word	0x000000ff
        /*0598*/ 	.word	0x00000000
        /*059c*/ 	.short	0x010a
        /*059e*/ 	.byte	0x06
	.zero		1


	//   ....[75]....
        /*05a0*/ 	.word	0x000039d0
        /*05a4*/ 	.word	0x000000ff
        /*05a8*/ 	.word	0x00000000
        /*05ac*/ 	.short	0x010a
        /*05ae*/ 	.byte	0x07
	.zero		1


	//   ....[76]....
        /*05b0*/ 	.word	0x00003e30
        /*05b4*/ 	.word	0x00000000
        /*05b8*/ 	.word	0x000000b0
        /*05bc*/ 	.short	0x010a
        /*05be*/ 	.byte	0xff
	.zero		1


	//   ....[77]....
        /*05c0*/ 	.word	0x00003ef0
        /*05c4*/ 	.word	0x00000000
        /*05c8*/ 	.word	0x00000000
        /*05cc*/ 	.short	0x0101
        /*05ce*/ 	.byte	0xff
	.zero		1


	//   ....[78]....
        /*05d0*/ 	.word	0x00004210
        /*05d4*/ 	.word	0x000000ff
        /*05d8*/ 	.word	0x000000a8
        /*05dc*/ 	.short	0x010a
        /*05de*/ 	.byte	0x07
	.zero		1


	//   ....[79]....
        /*05e0*/ 	.word	0x00004400
        /*05e4*/ 	.word	0x000000ff
        /*05e8*/ 	.word	0x00000090
        /*05ec*/ 	.short	0x010a
        /*05ee*/ 	.byte	0x07
	.zero		1


	//   ....[80]....
        /*05f0*/ 	.word	0x000045d0
        /*05f4*/ 	.word	0x000000ff
        /*05f8*/ 	.word	0x00000080
        /*05fc*/ 	.short	0x010b
        /*05fe*/ 	.byte	0x07
	.zero		1


	//   ....[81]....
        /*0600*/ 	.word	0x00004640
        /*0604*/ 	.word	0x000000ff
        /*0608*/ 	.word	0x00000000
        /*060c*/ 	.short	0x0101
        /*060e*/ 	.byte	0x08
	.zero		1


	//   ....[82]....
        /*0610*/ 	.word	0x00004670
        /*0614*/ 	.word	0x000000ff
        /*0618*/ 	.word	0x00000098
        /*061c*/ 	.short	0x010a
        /*061e*/ 	.byte	0x07
	.zero		1


	//   ....[83]....
        /*0620*/ 	.word	0x00004880
        /*0624*/ 	.word	0x000000ff
        /*0628*/ 	.word	0x00000088
        /*062c*/ 	.short	0x010b
        /*062e*/ 	.byte	0x07
	.zero		1


	//   ....[84]....
        /*0630*/ 	.word	0x000048a0
        /*0634*/ 	.word	0x000000ff
        /*0638*/ 	.word	0x00000000
        /*063c*/ 	.short	0x0101
        /*063e*/ 	.byte	0x0d
	.zero		1


	//   ....[85]....
        /*0640*/ 	.word	0x000048d0
        /*0644*/ 	.word	0x000000ff
        /*0648*/ 	.word	0x00000090
        /*064c*/ 	.short	0x010a
        /*064e*/ 	.byte	0x07
	.zero		1


	//   ....[86]....
        /*0650*/ 	.word	0x00004910
        /*0654*/ 	.word	0x00000000
        /*0658*/ 	.word	0x00000098
        /*065c*/ 	.short	0x010a
        /*065e*/ 	.byte	0xff
	.zero		1


	//   ....[87]....
        /*0660*/ 	.word	0x00004c60
        /*0664*/ 	.word	0x00000000
        /*0668*/ 	.word	0x000000b0
        /*066c*/ 	.short	0x010a
        /*066e*/ 	.byte	0xff
	.zero		1


	//   ....[88]....
        /*0670*/ 	.word	0x00004d70
        /*0674*/ 	.word	0x00000000
        /*0678*/ 	.word	0x00000000
        /*067c*/ 	.short	0x0101
        /*067e*/ 	.byte	0xff
	.zero		1


	//   ....[89]....
        /*0680*/ 	.word	0x000057c0
        /*0684*/ 	.word	0x00000000
        /*0688*/ 	.word	0x00000080
        /*068c*/ 	.short	0x010a
        /*068e*/ 	.byte	0xff
	.zero		1


	//   ....[90]....
        /*0690*/ 	.word	0x00005830
        /*0694*/ 	.word	0x0000006c
        /*0698*/ 	.word	0x000000d0
        /*069c*/ 	.short	0x010a
        /*069e*/ 	.byte	0xff
	.zero		1


	//   ....[91]....
        /*06a0*/ 	.word	0x00005910
        /*06a4*/ 	.word	0x00000000
        /*06a8*/ 	.word	0x00000080
        /*06ac*/ 	.short	0x010a
        /*06ae*/ 	.byte	0xff
	.zero		1


	//   ....[92]....
        /*06b0*/ 	.word	0x00005a30
        /*06b4*/ 	.word	0x00000000
        /*06b8*/ 	.word	0x00000000
        /*06bc*/ 	.short	0x0101
        /*06be*/ 	.byte	0xff
	.zero		1


	//   ....[93]....
        /*06c0*/ 	.word	0x00005ab0
        /*06c4*/ 	.word	0x0000006c
        /*06c8*/ 	.word	0x000000d0
        /*06cc*/ 	.short	0x010a
        /*06ce*/ 	.byte	0xff
	.zero		1


	//   ....[94]....
        /*06d0*/ 	.word	0x00006620
        /*06d4*/ 	.word	0x0000004b
        /*06d8*/ 	.word	0x00000080
        /*06dc*/ 	.short	0x010a
        /*06de*/ 	.byte	0xff
	.zero		1


	//   ....[95]....
        /*06e0*/ 	.word	0x000066d0
        /*06e4*/ 	.word	0x0000004b
        /*06e8*/ 	.word	0x00000080
        /*06ec*/ 	.short	0x010a
        /*06ee*/ 	.byte	0xff
	.zero		1


	//   ....[96]....
        /*06f0*/ 	.word	0x000067f0
        /*06f4*/ 	.word	0x00000000
        /*06f8*/ 	.word	0x00000000
        /*06fc*/ 	.short	0x0101
        /*06fe*/ 	.byte	0xff
	.zero		1


	//   ....[97]....
        /*0700*/ 	.word	0x00006ba0
        /*0704*/ 	.word	0x000000ff
        /*0708*/ 	.word	0x00000000
        /*070c*/ 	.short	0x0101
        /*070e*/ 	.byte	0x05
	.zero		1


	//   ....[98]....
        /*0710*/ 	.word	0x000074e0
        /*0714*/ 	.word	0x00000003
        /*0718*/ 	.word	0x00000120
        /*071c*/ 	.short	0x010a
        /*071e*/ 	.byte	0xff
	.zero		1


	//   ....[99]....
        /*0720*/ 	.word	0x00007540
        /*0724*/ 	.word	0x00000002
        /*0728*/ 	.word	0x00000040
        /*072c*/ 	.short	0x010a
        /*072e*/ 	.byte	0xff
	.zero		1


	//   ....[100]....
        /*0730*/ 	.word	0x000075a0
        /*0734*/ 	.word	0x00000002
        /*0738*/ 	.word	0x00000040
        /*073c*/ 	.short	0x010a
        /*073e*/ 	.byte	0xff
	.zero		1


	//   ....[101]....
        /*0740*/ 	.word	0x000075f0
        /*0744*/ 	.word	0x00000002
        /*0748*/ 	.word	0x000000b0
        /*074c*/ 	.short	0x010a
        /*074e*/ 	.byte	0xff
	.zero		1


	//   ....[102]....
        /*0750*/ 	.word	0x00007650
        /*0754*/ 	.word	0x00000000
        /*0758*/ 	.word	0x00000000
        /*075c*/ 	.short	0x010a
        /*075e*/ 	.byte	0xff
	.zero		1


	//   ....[103]....
        /*0760*/ 	.word	0x000076b0
        /*0764*/ 	.word	0x00000000
        /*0768*/ 	.word	0x00000000
        /*076c*/ 	.short	0x010a
        /*076e*/ 	.byte	0xff
	.zero		1


	//   ....[104]....
        /*0770*/ 	.word	0x00007710
        /*0774*/ 	.word	0x00000000
        /*0778*/ 	.word	0x00000000
        /*077c*/ 	.short	0x010a
        /*077e*/ 	.byte	0xff
	.zero		1


	//   ....[105]....
        /*0780*/ 	.word	0x00007770
        /*0784*/ 	.word	0x00000000
        /*0788*/ 	.word	0x00000000
        /*078c*/ 	.short	0x010a
        /*078e*/ 	.byte	0xff
	.zero		1


	//   ....[106]....
        /*0790*/ 	.word	0x000077d0
        /*0794*/ 	.word	0x00000000
        /*0798*/ 	.word	0x00000000
        /*079c*/ 	.short	0x010a
        /*079e*/ 	.byte	0xff
	.zero		1


	//   ....[107]....
        /*07a0*/ 	.word	0x00007830
        /*07a4*/ 	.word	0x00000000
        /*07a8*/ 	.word	0x00000000
        /*07ac*/ 	.short	0x010a
        /*07ae*/ 	.byte	0xff
	.zero		1


	//   ....[108]....
        /*07b0*/ 	.word	0x00007890
        /*07b4*/ 	.word	0x00000000
        /*07b8*/ 	.word	0x00000000
        /*07bc*/ 	.short	0x010a
        /*07be*/ 	.byte	0xff
	.zero		1


	//   ....[109]....
        /*07c0*/ 	.word	0x000078e0
        /*07c4*/ 	.word	0x00000000
        /*07c8*/ 	.word	0x00000110
        /*07cc*/ 	.short	0x010a
        /*07ce*/ 	.byte	0xff
	.zero		1


	//   ....[110]....
        /*07d0*/ 	.word	0x00007940
        /*07d4*/ 	.word	0x00000000
        /*07d8*/ 	.word	0x000000c0
        /*07dc*/ 	.short	0x010a
        /*07de*/ 	.byte	0xff
	.zero		1


	//   ....[111]....
        /*07e0*/ 	.word	0x00007990
        /*07e4*/ 	.word	0x00000000
        /*07e8*/ 	.word	0x000000b0
        /*07ec*/ 	.short	0x010a
        /*07ee*/ 	.byte	0xff
	.zero		1


	//   ....[112]....
        /*07f0*/ 	.word	0x000079f0
        /*07f4*/ 	.word	0x00000000
        /*07f8*/ 	.word	0x000000c0
        /*07fc*/ 	.short	0x010a
        /*07fe*/ 	.byte	0xff
	.zero		1


	//   ....[113]....
        /*0800*/ 	.word	0x00007a40
        /*0804*/ 	.word	0x00000000
        /*0808*/ 	.word	0x000000b0
        /*080c*/ 	.short	0x010a
        /*080e*/ 	.byte	0xff
	.zero		1


	//   ....[114]....
        /*0810*/ 	.word	0x00007aa0
        /*0814*/ 	.word	0x00000003
        /*0818*/ 	.word	0x000000f0
        /*081c*/ 	.short	0x010a
        /*081e*/ 	.byte	0xff
	.zero		1


	//   ....[115]....
        /*0820*/ 	.word	0x00007b00
        /*0824*/ 	.word	0x00000000
        /*0828*/ 	.word	0x00000000
        /*082c*/ 	.short	0x010a
        /*082e*/ 	.byte	0xff
	.zero		1


	//   ....[116]....
        /*0830*/ 	.word	0x00007b60
        /*0834*/ 	.word	0x00000000
        /*0838*/ 	.word	0x00000000
        /*083c*/ 	.short	0x010a
        /*083e*/ 	.byte	0xff
	.zero		1


	//   ....[117]....
        /*0840*/ 	.word	0x00007bc0
        /*0844*/ 	.word	0x00000000
        /*0848*/ 	.word	0x00000000
        /*084c*/ 	.short	0x010a
        /*084e*/ 	.byte	0xff
	.zero		1


	//   ....[118]....
        /*0850*/ 	.word	0x00007c20
        /*0854*/ 	.word	0x00000000
        /*0858*/ 	.word	0x00000000
        /*085c*/ 	.short	0x010a
        /*085e*/ 	.byte	0xff
	.zero		1


	//   ....[119]....
        /*0860*/ 	.word	0x00007c80
        /*0864*/ 	.word	0x00000000
        /*0868*/ 	.word	0x00000000
        /*086c*/ 	.short	0x010a
        /*086e*/ 	.byte	0xff
	.zero		1


	//   ....[120]....
        /*0870*/ 	.word	0x00007cd0
        /*0874*/ 	.word	0x00000000
        /*0878*/ 	.word	0x000000b0
        /*087c*/ 	.short	0x010a
        /*087e*/ 	.byte	0xff
	.zero		1


	//   ....[121]....
        /*0880*/ 	.word	0x00007d30
        /*0884*/ 	.word	0x00000000
        /*0888*/ 	.word	0x000000a8
        /*088c*/ 	.short	0x010a
        /*088e*/ 	.byte	0xff
	.zero		1


	//   ....[122]....
        /*0890*/ 	.word	0x00007d90
        /*0894*/ 	.word	0x00000003
        /*0898*/ 	.word	0x00000090
        /*089c*/ 	.short	0x010a
        /*089e*/ 	.byte	0xff
	.zero		1


	//   ....[123]....
        /*08a0*/ 	.word	0x00007df0
        /*08a4*/ 	.word	0x00000003
        /*08a8*/ 	.word	0x00000098
        /*08ac*/ 	.short	0x010a
        /*08ae*/ 	.byte	0xff
	.zero		1


	//   ....[124]....
        /*08b0*/ 	.word	0x00007e50
        /*08b4*/ 	.word	0x00000000
        /*08b8*/ 	.word	0x00000090
        /*08bc*/ 	.short	0x010a
        /*08be*/ 	.byte	0xff
	.zero		1


	//   ....[125]....
        /*08c0*/ 	.word	0x00007ea0
        /*08c4*/ 	.word	0x00000000
        /*08c8*/ 	.word	0x000000b0
        /*08cc*/ 	.short	0x010a
        /*08ce*/ 	.byte	0xff
	.zero		1


	//   ....[126]....
        /*08d0*/ 	.word	0x00007ef0
        /*08d4*/ 	.word	0x00000000
        /*08d8*/ 	.word	0x00000080
        /*08dc*/ 	.short	0x010a
        /*08de*/ 	.byte	0xff
	.zero		1


	//   ....[127]....
        /*08e0*/ 	.word	0x00007f40
        /*08e4*/ 	.word	0x0000006c
        /*08e8*/ 	.word	0x000000d0
        /*08ec*/ 	.short	0x010a
        /*08ee*/ 	.byte	0xff
	.zero		1


	//   ....[128]....
        /*08f0*/ 	.word	0x00007f90
        /*08f4*/ 	.word	0x0000004b
        /*08f8*/ 	.word	0x00000080
        /*08fc*/ 	.short	0x010a
        /*08fe*/ 	.byte	0xff
	.zero		1


	//----- nvinfo : EIATTR_NUM_MBARRIERS
	.align		4
.L_47:
        /*0900*/ 	.byte	0x03, 0x38
        /*0902*/ 	.short	0x0026


	//----- nvinfo : EIATTR_EXIT_INSTR_OFFSETS
	.align		4
        /*0904*/ 	.byte	0x04, 0x1c
        /*0906*/ 	.short	(.L_49 - .L_48)


	//   ....[0]....
.L_48:
        /*0908*/ 	.word	0x00002780


	//   ....[1]....
        /*090c*/ 	.word	0x00002c70


	//   ....[2]....
        /*0910*/ 	.word	0x00002cd0


	//   ....[3]....
        /*0914*/ 	.word	0x00003c30


	//   ....[4]....
        /*0918*/ 	.word	0x00004940


	//   ....[5]....
        /*091c*/ 	.word	0x00004980


	//   ....[6]....
        /*0920*/ 	.word	0x000074d0


	//----- nvinfo : EIATTR_MAX_THREADS
	.align		4
.L_49:
        /*0924*/ 	.byte	0x04, 0x05
        /*0926*/ 	.short	(.L_51 - .L_50)
.L_50:
        /*0928*/ 	.word	0x00000100
        /*092c*/ 	.word	0x00000001
        /*0930*/ 	.word	0x00000001


	//----- nvinfo : EIATTR_CRS_STACK_SIZE
	.align		4
.L_51:
        /*0934*/ 	.byte	0x04, 0x1e
        /*0936*/ 	.short	(.L_53 - .L_52)
.L_52:
        /*0938*/ 	.word	0x00000000


	//----- nvinfo : EIATTR_CBANK_PARAM_SIZE
	.align		4
.L_53:
        /*093c*/ 	.byte	0x03, 0x19
        /*093e*/ 	.short	0x0800


	//----- nvinfo : EIATTR_PARAM_CBANK
	.align		4
        /*0940*/ 	.byte	0x04, 0x0a
        /*0942*/ 	.short	(.L_55 - .L_54)
	.align		4
.L_54:
        /*0944*/ 	.word	index@(.nv.constant0._ZN7cutlass13device_kernelINS_4gemm6kernel13GemmUniversalIN4cute5tupleIJiiiiEEENS1_10collective13CollectiveMmaINS1_35MainloopSm100TmaUmmaWarpSpecializedILi8ELi2ELi4ENS5_IJNS4_1CILi1EEESB_SB_EEEEENS5_IJNSA_ILi64EEENSA_ILi128EEESF_EEEaNS5_IJlSB_lEEEaSH_NS4_8TiledMMAINS4_8MMA_AtomIJNS4_15SM100_MMA_S8_SSIaaiLi64ELi128ELNS4_4UMMA5MajorE0ELSM_0ELNSL_8SaturateE0EEEEEENS4_6LayoutISC_NS5_IJNSA_ILi0EEESR_SR_EEEEENS5_IJNS4_10UnderscoreESU_SU_EEEEENS4_13SM90_TMA_LOADENS4_14ComposedLayoutINS4_7SwizzleILi3ELi4ELi3EEENS4_18smem_ptr_flag_bitsILi8EEENSQ_INS5_IJNSA_ILi8EEESF_EEENS5_IJSF_SB_EEEEEEEvNS4_8identityESX_S17_vS18_EENS_8epilogue10collective18CollectiveEpilogueINS1A_23Sm100TmaWarpSpecializedILi2ELi2ELi32ELb0ELb0EEEJSG_NS5_IJNSQ_ISE_SB_EES1F_EEEaSH_aSH_NS1A_6fusion15FusionCallbacksIS1E_NS1H_17LinearCombinationIaiaiLNS_15FloatRoundStyleE2EEESG_S1G_JEEENS4_5SM1004TMEM4LOAD26SM100_TMEM_LOAD_16dp32b32xESX_NSY_INSZ_ILi2ELi4ELi3EEES12_NSQ_INS5_IJS13_SE_EEENS5_IJSE_SB_EEEEEEENS4_39AutoVectorizingCopyWithAssumedAlignmentILi128EEENS4_14SM90_TMA_STOREES1V_S1X_S1X_EEEvvEEEEvNT_6ParamsE)
        /*0948*/ 	.short	0x0380
        /*094a*/ 	.short	0x0800


	//----- nvinfo : EIATTR_SW_WAR
	.align		4
.L_55:
        /*094c*/ 	.byte	0x04, 0x36
        /*094e*/ 	.short	(.L_57 - .L_56)
.L_56:
        /*0950*/ 	.word	0x00000008
.L_57:


//--------------------- .nv.callgraph             --------------------------
	.section	.nv.callgraph,"",@"SHT_CUDA_CALLGRAPH"
	.align	4
	.sectionentsize	8
	.align		4
        /*0000*/ 	.word	0x00000000
	.align		4
        /*0004*/ 	.word	0xffffffff
	.align		4
        /*0008*/ 	.word	index@(_ZN7cutlass13device_kernelINS_4gemm6kernel13GemmUniversalIN4cute5tupleIJiiiiEEENS1_10collective13CollectiveMmaINS1_35MainloopSm100TmaUmmaWarpSpecializedILi8ELi2ELi4ENS5_IJNS4_1CILi1EEESB_SB_EEEEENS5_IJNSA_ILi64EEENSA_ILi128EEESF_EEEaNS5_IJlSB_lEEEaSH_NS4_8TiledMMAINS4_8MMA_AtomIJNS4_15SM100_MMA_S8_SSIaaiLi64ELi128ELNS4_4UMMA5MajorE0ELSM_0ELNSL_8SaturateE0EEEEEENS4_6LayoutISC_NS5_IJNSA_ILi0EEESR_SR_EEEEENS5_IJNS4_10UnderscoreESU_SU_EEEEENS4_13SM90_TMA_LOADENS4_14ComposedLayoutINS4_7SwizzleILi3ELi4ELi3EEENS4_18smem_ptr_flag_bitsILi8EEENSQ_INS5_IJNSA_ILi8EEESF_EEENS5_IJSF_SB_EEEEEEEvNS4_8identityESX_S17_vS18_EENS_8epilogue10collective18CollectiveEpilogueINS1A_23Sm100TmaWarpSpecializedILi2ELi2ELi32ELb0ELb0EEEJSG_NS5_IJNSQ_ISE_SB_EES1F_EEEaSH_aSH_NS1A_6fusion15FusionCallbacksIS1E_NS1H_17LinearCombinationIaiaiLNS_15FloatRoundStyleE2EEESG_S1G_JEEENS4_5SM1004TMEM4LOAD26SM100_TMEM_LOAD_16dp32b32xESX_NSY_INSZ_ILi2ELi4ELi3EEES12_NSQ_INS5_IJS13_SE_EEENS5_IJSE_SB_EEEEEEENS4_39AutoVectorizingCopyWithAssumedAlignmentILi128EEENS4_14SM90_TMA_STOREES1V_S1X_S1X_EEEvvEEEEvNT_6ParamsE)
	.align		4
        /*000c*/ 	.word	index@(__assertfail)
	.align		4
        /*0010*/ 	.word	0x00000000
	.align		4
        /*0014*/ 	.word	0xfffffffe
	.align		4
        /*0018*/ 	.word	0x00000000
	.align		4
        /*001c*/ 	.word	0xfffffffd
	.align		4
        /*0020*/ 	.word	0x00000000
	.align		4
        /*0024*/ 	.word	0xfffffffc


//--------------------- .nv.constant4             --------------------------
	.section	.nv.constant4,"a",@progbits
	.align	8
	.align		8
.nv.constant4:
        /*0000*/ 	.dword	__assertfail
	.align		8
        /*0008*/ 	.dword	__unnamed_1
	.align		8
        /*0010*/ 	.dword	__unnamed_2
	.align		8
        /*0018*/ 	.dword	_ZN40_INTERNAL_16578ca0_4_k_cu_3a3c851b_297604cuda3std3__45__cpo5beginE
	.align		8
        /*0020*/ 	.dword	_ZN40_INTERNAL_16578ca0_4_k_cu_3a3c851b_297604cuda3std3__45__cpo3endE
	.align		8
        /*0028*/ 	.dword	_ZN40_INTERNAL_16578ca0_4_k_cu_3a3c851b_297604cuda3std3__45__cpo6cbeginE
	.align		8
        /*0030*/ 	.dword	_ZN40_INTERNAL_16578ca0_4_k_cu_3a3c851b_297604cuda3std3__45__cpo4cendE
	.align		8
        /*0038*/ 	.dword	_ZN40_INTERNAL_16578ca0_4_k_cu_3a3c851b_297604cuda3std3__442_GLOBAL__N__16578ca0_4_k_cu_3a3c851b_297606ignoreE
	.align		8
        /*0040*/ 	.dword	_ZN40_INTERNAL_16578ca0_4_k_cu_3a3c851b_297604cuda3std3__419piecewise_constructE
	.align		8
        /*0048*/ 	.dword	_ZN40_INTERNAL_16578ca0_4_k_cu_3a3c851b_297604cuda3std3__48in_placeE
	.align		8
        /*0050*/ 	.dword	_ZN40_INTERNAL_16578ca0_4_k_cu_3a3c851b_297604cuda3std6ranges3__45__cpo4swapE
	.align		8
        /*0058*/ 	.dword	_ZN40_INTERNAL_16578ca0_4_k_cu_3a3c851b_297604cuda3std6ranges3__45__cpo9iter_moveE
	.align		8
        /*0060*/ 	.dword	_ZN40_INTERNAL_16578ca0_4_k_cu_3a3c851b_297604cute7productE
	.align		8
        /*0068*/ 	.dword	_ZN40_INTERNAL_16578ca0_4_k_cu_3a3c851b_297604cute1_E
	.align		8
        /*0070*/ 	.dword	$str$25
	.align		8
        /*0078*/ 	.dword	$str$26
	.align		8
        /*0080*/ 	.dword	$str$27
	.align		8
        /*0088*/ 	.dword	$str$28


//--------------------- .text._ZN7cutlass13device_kernelINS_4gemm6kernel13GemmUniversalIN4cute5tupleIJiiiiEEENS1_10collective13CollectiveMmaINS1_35MainloopSm100TmaUmmaWarpSpecializedILi8ELi2ELi4ENS5_IJNS4_1CILi1EEESB_SB_EEEEENS5_IJNSA_ILi64EEENSA_ILi128EEESF_EEEaNS5_IJlSB_lEEEaSH_NS4_8TiledMMAINS4_8MMA_AtomIJNS4_15SM100_MMA_S8_SSIaaiLi64ELi128ELNS4_4UMMA5MajorE0ELSM_0ELNSL_8SaturateE0EEEEEENS4_6LayoutISC_NS5_IJNSA_ILi0EEESR_SR_EEEEENS5_IJNS4_10UnderscoreESU_SU_EEEEENS4_13SM90_TMA_LOADENS4_14ComposedLayoutINS4_7SwizzleILi3ELi4ELi3EEENS4_18smem_ptr_flag_bitsILi8EEENSQ_INS5_IJNSA_ILi8EEESF_EEENS5_IJSF_SB_EEEEEEEvNS4_8identityESX_S17_vS18_EENS_8epilogue10collective18CollectiveEpilogueINS1A_23Sm100TmaWarpSpecializedILi2ELi2ELi32ELb0ELb0EEEJSG_NS5_IJNSQ_ISE_SB_EES1F_EEEaSH_aSH_NS1A_6fusion15FusionCallbacksIS1E_NS1H_17LinearCombinationIaiaiLNS_15FloatRoundStyleE2EEESG_S1G_JEEENS4_5SM1004TMEM4LOAD26SM100_TMEM_LOAD_16dp32b32xESX_NSY_INSZ_ILi2ELi4ELi3EEES12_NSQ_INS5_IJS13_SE_EEENS5_IJSE_SB_EEEEEEENS4_39AutoVectorizingCopyWithAssumedAlignmentILi128EEENS4_14SM90_TMA_STOREES1V_S1X_S1X_EEEvvEEEEvNT_6ParamsE --------------------------
	.section	.text._ZN7cutlass13device_kernelINS_4gemm6kernel13GemmUniversalIN4cute5tupleIJiiiiEEENS1_10collective13CollectiveMmaINS1_35MainloopSm100TmaUmmaWarpSpecializedILi8ELi2ELi4ENS5_IJNS4_1CILi1EEESB_SB_EEEEENS5_IJNSA_ILi64EEENSA_ILi128EEESF_EEEaNS5_IJlSB_lEEEaSH_NS4_8TiledMMAINS4_8MMA_AtomIJNS4_15SM100_MMA_S8_SSIaaiLi64ELi128ELNS4_4UMMA5MajorE0ELSM_0ELNSL_8SaturateE0EEEEEENS4_6LayoutISC_NS5_IJNSA_ILi0EEESR_SR_EEEEENS5_IJNS4_10UnderscoreESU_SU_EEEEENS4_13SM90_TMA_LOADENS4_14ComposedLayoutINS4_7SwizzleILi3ELi4ELi3EEENS4_18smem_ptr_flag_bitsILi8EEENSQ_INS5_IJNSA_ILi8EEESF_EEENS5_IJSF_SB_EEEEEEEvNS4_8identityESX_S17_vS18_EENS_8epilogue10collective18CollectiveEpilogueINS1A_23Sm100TmaWarpSpecializedILi2ELi2ELi32ELb0ELb0EEEJSG_NS5_IJNSQ_ISE_SB_EES1F_EEEaSH_aSH_NS1A_6fusion15FusionCallbacksIS1E_NS1H_17LinearCombinationIaiaiLNS_15FloatRoundStyleE2EEESG_S1G_JEEENS4_5SM1004TMEM4LOAD26SM100_TMEM_LOAD_16dp32b32xESX_NSY_INSZ_ILi2ELi4ELi3EEES12_NSQ_INS5_IJS13_SE_EEENS5_IJSE_SB_EEEEEEENS4_39AutoVectorizingCopyWithAssumedAlignmentILi128EEENS4_14SM90_TMA_STOREES1V_S1X_S1X_EEEvvEEEEvNT_6ParamsE,"ax",@progbits
	.align	128
.text._ZN7cutlass13device_kernelINS_4gemm6kernel13GemmUniversalIN4cute5tupleIJiiiiEEENS1_10collective13CollectiveMmaINS1_35MainloopSm100TmaUmmaWarpSpecializedILi8ELi2ELi4ENS5_IJNS4_1CILi1EEESB_SB_EEEEENS5_IJNSA_ILi64EEENSA_ILi128EEESF_EEEaNS5_IJlSB_lEEEaSH_NS4_8TiledMMAINS4_8MMA_AtomIJNS4_15SM100_MMA_S8_SSIaaiLi64ELi128ELNS4_4UMMA5MajorE0ELSM_0ELNSL_8SaturateE0EEEEEENS4_6LayoutISC_NS5_IJNSA_ILi0EEESR_SR_EEEEENS5_IJNS4_10UnderscoreESU_SU_EEEEENS4_13SM90_TMA_LOADENS4_14ComposedLayoutINS4_7SwizzleILi3ELi4ELi3EEENS4_18smem_ptr_flag_bitsILi8EEENSQ_INS5_IJNSA_ILi8EEESF_EEENS5_IJSF_SB_EEEEEEEvNS4_8identityESX_S17_vS18_EENS_8epilogue10collective18CollectiveEpilogueINS1A_23Sm100TmaWarpSpecializedILi2ELi2ELi32ELb0ELb0EEEJSG_NS5_IJNSQ_ISE_SB_EES1F_EEEaSH_aSH_NS1A_6fusion15FusionCallbacksIS1E_NS1H_17LinearCombinationIaiaiLNS_15FloatRoundStyleE2EEESG_S1G_JEEENS4_5SM1004TMEM4LOAD26SM100_TMEM_LOAD_16dp32b32xESX_NSY_INSZ_ILi2ELi4ELi3EEES12_NSQ_INS5_IJS13_SE_EEENS5_IJSE_SB_EEEEEEENS4_39AutoVectorizingCopyWithAssumedAlignmentILi128EEENS4_14SM90_TMA_STOREES1V_S1X_S1X_EEEvvEEEEvNT_6ParamsE:
        .type           _ZN7cutlass13device_kernelINS_4gemm6kernel13GemmUniversalIN4cute5tupleIJiiiiEEENS1_10collective13CollectiveMmaINS1_35MainloopSm100TmaUmmaWarpSpecializedILi8ELi2ELi4ENS5_IJNS4_1CILi1EEESB_SB_EEEEENS5_IJNSA_ILi64EEENSA_ILi128EEESF_EEEaNS5_IJlSB_lEEEaSH_NS4_8TiledMMAINS4_8MMA_AtomIJNS4_15SM100_MMA_S8_SSIaaiLi64ELi128ELNS4_4UMMA5MajorE0ELSM_0ELNSL_8SaturateE0EEEEEENS4_6LayoutISC_NS5_IJNSA_ILi0EEESR_SR_EEEEENS5_IJNS4_10UnderscoreESU_SU_EEEEENS4_13SM90_TMA_LOADENS4_14ComposedLayoutINS4_7SwizzleILi3ELi4ELi3EEENS4_18smem_ptr_flag_bitsILi8EEENSQ_INS5_IJNSA_ILi8EEESF_EEENS5_IJSF_SB_EEEEEEEvNS4_8identityESX_S17_vS18_EENS_8epilogue10collective18CollectiveEpilogueINS1A_23Sm100TmaWarpSpecializedILi2ELi2ELi32ELb0ELb0EEEJSG_NS5_IJNSQ_ISE_SB_EES1F_EEEaSH_aSH_NS1A_6fusion15FusionCallbacksIS1E_NS1H_17LinearCombinationIaiaiLNS_15FloatRoundStyleE2EEESG_S1G_JEEENS4_5SM1004TMEM4LOAD26SM100_TMEM_LOAD_16dp32b32xESX_NSY_INSZ_ILi2ELi4ELi3EEES12_NSQ_INS5_IJS13_SE_EEENS5_IJSE_SB_EEEEEEENS4_39AutoVectorizingCopyWithAssumedAlignmentILi128EEENS4_14SM90_TMA_STOREES1V_S1X_S1X_EEEvvEEEEvNT_6ParamsE,@function
        .size           _ZN7cutlass13device_kernelINS_4gemm6kernel13GemmUniversalIN4cute5tupleIJiiiiEEENS1_10collective13CollectiveMmaINS1_35MainloopSm100TmaUmmaWarpSpecializedILi8ELi2ELi4ENS5_IJNS4_1CILi1EEESB_SB_EEEEENS5_IJNSA_ILi64EEENSA_ILi128EEESF_EEEaNS5_IJlSB_lEEEaSH_NS4_8TiledMMAINS4_8MMA_AtomIJNS4_15SM100_MMA_S8_SSIaaiLi64ELi128ELNS4_4UMMA5MajorE0ELSM_0ELNSL_8SaturateE0EEEEEENS4_6LayoutISC_NS5_IJNSA_ILi0EEESR_SR_EEEEENS5_IJNS4_10UnderscoreESU_SU_EEEEENS4_13SM90_TMA_LOADENS4_14ComposedLayoutINS4_7SwizzleILi3ELi4ELi3EEENS4_18smem_ptr_flag_bitsILi8EEENSQ_INS5_IJNSA_ILi8EEESF_EEENS5_IJSF_SB_EEEEEEEvNS4_8identityESX_S17_vS18_EENS_8epilogue10collective18CollectiveEpilogueINS1A_23Sm100TmaWarpSpecializedILi2ELi2ELi32ELb0ELb0EEEJSG_NS5_IJNSQ_ISE_SB_EES1F_EEEaSH_aSH_NS1A_6fusion15FusionCallbacksIS1E_NS1H_17LinearCombinationIaiaiLNS_15FloatRoundStyleE2EEESG_S1G_JEEENS4_5SM1004TMEM4LOAD26SM100_TMEM_LOAD_16dp32b32xESX_NSY_INSZ_ILi2ELi4ELi3EEES12_NSQ_INS5_IJS13_SE_EEENS5_IJSE_SB_EEEEEEENS4_39AutoVectorizingCopyWithAssumedAlignmentILi128EEENS4_14SM90_TMA_STOREES1V_S1X_S1X_EEEvvEEEEvNT_6ParamsE,(.L_x_154 - _ZN7cutlass13device_kernelINS_4gemm6kernel13GemmUniversalIN4cute5tupleIJiiiiEEENS1_10collective13CollectiveMmaINS1_35MainloopSm100TmaUmmaWarpSpecializedILi8ELi2ELi4ENS5_IJNS4_1CILi1EEESB_SB_EEEEENS5_IJNSA_ILi64EEENSA_ILi128EEESF_EEEaNS5_IJlSB_lEEEaSH_NS4_8TiledMMAINS4_8MMA_AtomIJNS4_15SM100_MMA_S8_SSIaaiLi64ELi128ELNS4_4UMMA5MajorE0ELSM_0ELNSL_8SaturateE0EEEEEENS4_6LayoutISC_NS5_IJNSA_ILi0EEESR_SR_EEEEENS5_IJNS4_10UnderscoreESU_SU_EEEEENS4_13SM90_TMA_LOADENS4_14ComposedLayoutINS4_7SwizzleILi3ELi4ELi3EEENS4_18smem_ptr_flag_bitsILi8EEENSQ_INS5_IJNSA_ILi8EEESF_EEENS5_IJSF_SB_EEEEEEEvNS4_8identityESX_S17_vS18_EENS_8epilogue10collective18CollectiveEpilogueINS1A_23Sm100TmaWarpSpecializedILi2ELi2ELi32ELb0ELb0EEEJSG_NS5_IJNSQ_ISE_SB_EES1F_EEEaSH_aSH_NS1A_6fusion15FusionCallbacksIS1E_NS1H_17LinearCombinationIaiaiLNS_15FloatRoundStyleE2EEESG_S1G_JEEENS4_5SM1004TMEM4LOAD26SM100_TMEM_LOAD_16dp32b32xESX_NSY_INSZ_ILi2ELi4ELi3EEES12_NSQ_INS5_IJS13_SE_EEENS5_IJSE_SB_EEEEEEENS4_39AutoVectorizingCopyWithAssumedAlignmentILi128EEENS4_14SM90_TMA_STOREES1V_S1X_S1X_EEEvvEEEEvNT_6ParamsE)
        .other          _ZN7cutlass13device_kernelINS_4gemm6kernel13GemmUniversalIN4cute5tupleIJiiiiEEENS1_10collective13CollectiveMmaINS1_35MainloopSm100TmaUmmaWarpSpecializedILi8ELi2ELi4ENS5_IJNS4_1CILi1EEESB_SB_EEEEENS5_IJNSA_ILi64EEENSA_ILi128EEESF_EEEaNS5_IJlSB_lEEEaSH_NS4_8TiledMMAINS4_8MMA_AtomIJNS4_15SM100_MMA_S8_SSIaaiLi64ELi128ELNS4_4UMMA5MajorE0ELSM_0ELNSL_8SaturateE0EEEEEENS4_6LayoutISC_NS5_IJNSA_ILi0EEESR_SR_EEEEENS5_IJNS4_10UnderscoreESU_SU_EEEEENS4_13SM90_TMA_LOADENS4_14ComposedLayoutINS4_7SwizzleILi3ELi4ELi3EEENS4_18smem_ptr_flag_bitsILi8EEENSQ_INS5_IJNSA_ILi8EEESF_EEENS5_IJSF_SB_EEEEEEEvNS4_8identityESX_S17_vS18_EENS_8epilogue10collective18CollectiveEpilogueINS1A_23Sm100TmaWarpSpecializedILi2ELi2ELi32ELb0ELb0EEEJSG_NS5_IJNSQ_ISE_SB_EES1F_EEEaSH_aSH_NS1A_6fusion15FusionCallbacksIS1E_NS1H_17LinearCombinationIaiaiLNS_15FloatRoundStyleE2EEESG_S1G_JEEENS4_5SM1004TMEM4LOAD26SM100_TMEM_LOAD_16dp32b32xESX_NSY_INSZ_ILi2ELi4ELi3EEES12_NSQ_INS5_IJS13_SE_EEENS5_IJSE_SB_EEEEEEENS4_39AutoVectorizingCopyWithAssumedAlignmentILi128EEENS4_14SM90_TMA_STOREES1V_S1X_S1X_EEEvvEEEEvNT_6ParamsE,@"STO_CUDA_ENTRY STV_DEFAULT"
_ZN7cutlass13device_kernelINS_4gemm6kernel13GemmUniversalIN4cute5tupleIJiiiiEEENS1_10collective13CollectiveMmaINS1_35MainloopSm100TmaUmmaWarpSpecializedILi8ELi2ELi4ENS5_IJNS4_1CILi1EEESB_SB_EEEEENS5_IJNSA_ILi64EEENSA_ILi128EEESF_EEEaNS5_IJlSB_lEEEaSH_NS4_8TiledMMAINS4_8MMA_AtomIJNS4_15SM100_MMA_S8_SSIaaiLi64ELi128ELNS4_4UMMA5MajorE0ELSM_0ELNSL_8SaturateE0EEEEEENS4_6LayoutISC_NS5_IJNSA_ILi0EEESR_SR_EEEEENS5_IJNS4_10UnderscoreESU_SU_EEEEENS4_13SM90_TMA_LOADENS4_14ComposedLayoutINS4_7SwizzleILi3ELi4ELi3EEENS4_18smem_ptr_flag_bitsILi8EEENSQ_INS5_IJNSA_ILi8EEESF_EEENS5_IJSF_SB_EEEEEEEvNS4_8identityESX_S17_vS18_EENS_8epilogue10collective18CollectiveEpilogueINS1A_23Sm100TmaWarpSpecializedILi2ELi2ELi32ELb0ELb0EEEJSG_NS5_IJNSQ_ISE_SB_EES1F_EEEaSH_aSH_NS1A_6fusion15FusionCallbacksIS1E_NS1H_17LinearCombinationIaiaiLNS_15FloatRoundStyleE2EEESG_S1G_JEEENS4_5SM1004TMEM4LOAD26SM100_TMEM_LOAD_16dp32b32xESX_NSY_INSZ_ILi2ELi4ELi3EEES12_NSQ_INS5_IJS13_SE_EEENS5_IJSE_SB_EEEEEEENS4_39AutoVectorizingCopyWithAssumedAlignmentILi128EEENS4_14SM90_TMA_STOREES1V_S1X_S1X_EEEvvEEEEvNT_6ParamsE:
[----:B------:R-:W1:Y:S01]  /*0000*/  LDC R1, c[0x0][0x37c] ;  /* 0x0000df00ff017b82 */ /* 0x000e620000000800 */
[----:B------:R-:W2:Y:S01]  /*0010*/  S2R R103, SR_TID.X ;  /* 0x0000000000677919 */ /* 0x000ea20000002100 */
[----:B------:R-:W3:Y:S01]  /*0020*/  LDCU.64 UR4, c[0x0][0x890] ;  /* 0x00011200ff0477ac */ /* 0x000ee20008000a00 */
[----:B------:R-:W-:Y:S02]  /*0030*/  PRMT R91, RZ, 0x7610, R91 ;  /* 0x00007610ff5b7816 */ /* 0x000fe4000000005b */
[----:B------:R-:W-:Y:S01]  /*0040*/  ELECT P5, URZ, PT ;  /* 0x0000000000ff782f */ /* 0x000fe200038a0000 */
[----:B------:R-:W4:Y:S01]  /*0050*/  LDCU.64 UR46, c[0x0][0x358] ;  /* 0x00006b00ff2e77ac */ /* 0x000f220008000a00 */
[----:B---3--:R-:W-:-:S04]  /*0060*/  UISETP.NE.U32.AND UP0, UPT, UR4, URZ, UPT ;  /* 0x000000ff0400728c */ /* 0x008fc8000bf05070 */
[----:B------:R-:W-:Y:S01]  /*0070*/  UISETP.NE.AND.EX UP0, UPT, UR5, URZ, UPT, UP0 ;  /* 0x000000ff0500728c */ /* 0x000fe2000bf05300 */
[----:B--2---:R-:W-:-:S05]  /*0080*/  SHF.R.U32.HI R96, RZ, 0x5, R103 ;  /* 0x00000005ff607819 */ /* 0x004fca0000011667 */
[----:B------:R-:W2:Y:S02]  /*0090*/  SHFL.IDX PT, R0, R96, RZ, 0x1f ;  /* 0x00001fff60007589 */ /* 0x000ea400000e0000 */
[----:B--2---:R-:W-:Y:S01]  /*00a0*/  R2UR UR8, R0 ;  /* 0x00000000000872ca */ /* 0x004fe200000e0000 */
[----:B-1--4-:R-:W-:-:S14]  /*00b0*/  BRA.U UP0, `(.L_x_0) ;  /* 0x00000001002c7547 */ /* 0x012fdc000b800000 */
[----:B------:R-:W1:Y:S02]  /*00c0*/  LDCU.64 UR6, c[0x0][0x888] ;  /* 0x00011100ff0677ac */ /* 0x000e640008000a00 */
[----:B-1----:R-:W-:-:S04]  /*00d0*/  UISETP.NE.U32.AND UP0, UPT, UR6, URZ, UPT ;  /* 0x000000ff0600728c */ /* 0x002fc8000bf05070 */
[----:B------:R-:W-:-:S09]  /*00e0*/  UISETP.NE.AND.EX UP0, UPT, UR7, URZ, UPT, UP0 ;  /* 0x000000ff0700728c */ /* 0x000fd2000bf05300 */
[----:B------:R-:W-:Y:S05]  /*00f0*/  BRA.U !UP0, `(.L_x_1) ;  /* 0x0000000108107547 */ /* 0x000fea000b800000 */
[----:B------:R-:W1:Y:S02]  /*0100*/  LDC.64 R50, c[0x0][0x888] ;  /* 0x00022200ff327b82 */ /* 0x000e640000000a00 */
[----:B-1----:R1:W5:Y:S01]  /*0110*/  LDG.E R50, desc[UR46][R50.64] ;  /* 0x0000002e32327981 */ /* 0x002362000c1e1900 */
[----:B------:R-:W-:Y:S01]  /*0120*/  HFMA2 R91, -RZ, RZ, 0, 5.9604644775390625e-08 ;  /* 0x00000001ff5b7431 */ /* 0x000fe200000001ff */
[----:B------:R-:W-:Y:S05]  /*0130*/  BRA `(.L_x_0) ;  /* 0x00000000000c7947 */ /* 0x000fea0003800000 */
.L_x_1:
[----:B------:R-:W1:Y:S01]  /*0140*/  LDCU UR6, c[0x0][0x880] ;  /* 0x00011000ff0677ac */ /* 0x000e620008000800 */
[----:B------:R-:W-:Y:S01]  /*0150*/  HFMA2 R91, -RZ, RZ, 0, 5.9604644775390625e-08 ;  /* 0x00000001ff5b7431 */ /* 0x000fe200000001ff */
[----:B-1----:R-:W-:-:S07]  /*0160*/  MOV R50, UR6 ;  /* 0x0000000600327c02 */ /* 0x002fce0008000f00 */
.L_x_0:
[----:B------:R-:W2:Y:S02]  /*0170*/  LDCU.64 UR6, c[0x0][0x8b0] ;  /* 0x00011600ff0677ac */ /* 0x000ea40008000a00 */
[----:B--2---:R-:W-:-:S04]  /*0180*/  UISETP.NE.U32.AND UP0, UPT, UR6, URZ, UPT ;  /* 0x000000ff0600728c */ /* 0x004fc8000bf05070 */
[----:B------:R-:W-:-:S09]  /*0190*/  UISETP.NE.AND.EX UP0, UPT, UR7, URZ, UPT, UP0 ;  /* 0x000000ff0700728c */ /* 0x000fd2000bf05300 */
[----:B------:R-:W-:Y:S05]  /*01a0*/  BRA.U UP0, `(.L_x_2) ;  /* 0x0000000100247547 */ /* 0x000fea000b800000 */
[----:B------:R-:W2:Y:S02]  /*01b0*/  LDCU.64 UR6, c[0x0][0x8a8] ;  /* 0x00011500ff0677ac */ /* 0x000ea40008000a00 */
[----:B--2---:R-:W-:-:S04]  /*01c0*/  UISETP.NE.U32.AND UP0, UPT, UR6, URZ, UPT ;  /* 0x000000ff0600728c */ /* 0x004fc8000bf05070 */
[----:B------:R-:W-:-:S09]  /*01d0*/  UISETP.NE.AND.EX UP0, UPT, UR7, URZ, UPT, UP0 ;  /* 0x000000ff0700728c */ /* 0x000fd2000bf05300 */
[----:B------:R-:W-:Y:S05]  /*01e0*/  BRA.U !UP0, `(.L_x_3) ;  /* 0x00000001080c7547 */ /* 0x000fea000b800000 */
[----:B------:R-:W2:Y:S02]  /*01f0*/  LDC.64 R2, c[0x0][0x8a8] ;  /* 0x00022a00ff027b82 */ /* 0x000ea40000000a00 */
[----:B--2---:R2:W5:Y:S01]  /*0200*/  LDG.E R47, desc[UR46][R2.64] ;  /* 0x0000002e022f7981 */ /* 0x004562000c1e1900 */
[----:B------:R-:W-:Y:S05]  /*0210*/  BRA `(.L_x_2) ;  /* 0x0000000000087947 */ /* 0x000fea0003800000 */
.L_x_3:
[----:B------:R-:W2:Y:S02]  /*0220*/  LDCU UR6, c[0x0][0x8a0] ;  /* 0x00011400ff0677ac */ /* 0x000ea40008000800 */
[----:B--2---:R-:W-:Y:S02]  /*0230*/  MOV R47, UR6 ;  /* 0x00000006002f7c02 */ /* 0x004fe40008000f00 */
.L_x_2:
[----:B------:R-:W-:Y:S01]  /*0240*/  IMAD.U32 R0, RZ, RZ, UR8 ;  /* 0x00000008ff007e24 */ /* 0x000fe2000f8e00ff */
[----:B------:R-:W-:Y:S04]  /*0250*/  BSSY.RECONVERGENT B0, `(.L_x_4) ;  /* 0x000000c000007945 */ /* 0x000fe80003800200 */
[C---:B------:R-:W-:Y:S02]  /*0260*/  ISETP.NE.OR P1, PT, R0.reuse, 0x1, !P5 ;  /* 0x000000010000780c */ /* 0x040fe40006f25670 */
[----:B------:R-:W-:-:S11]  /*0270*/  ISETP.NE.OR P0, PT, R0, 0x3, !P5 ;  /* 0x000000030000780c */ /* 0x000fd60006f05670 */
[----:B------:R-:W-:Y:S05]  /*0280*/  @P1 BRA `(.L_x_5) ;  /* 0x0000000000201947 */ /* 0x000fea0003800000 */
[----:B------:R-:W3:Y:S02]  /*0290*/  LDCU.64 UR6, c[0x0][0x348] ;  /* 0x00006900ff0677ac */ /* 0x000ee40008000a00 */
[----:B---3--:R-:W-:Y:S02]  /*02a0*/  UIADD3 UR10, UP1, UPT, UR6, 0x80, URZ ;  /* 0x00000080060a7890 */ /* 0x008fe4000ff3e0ff */
[----:B------:R-:W-:Y:S02]  /*02b0*/  UIADD3 UR6, UP0, UPT, UR6, 0x180, URZ ;  /* 0x0000018006067890 */ /* 0x000fe4000ff1e0ff */
[----:B------:R-:W-:Y:S02]  /*02c0*/  UIADD3.X UR11, UPT, UPT, URZ, UR7, URZ, UP1, !UPT ;  /* 0x00000007ff0b7290 */ /* 0x000fe40008ffe4ff */
[----:B------:R-:W-:-:S07]  /*02d0*/  UIADD3.X UR7, UPT, UPT, URZ, UR7, URZ, UP0, !UPT ;  /* 0x00000007ff077290 */ /* 0x000fce00087fe4ff */
[----:B------:R3:W-:Y:S02]  /*02e0*/  UTMACCTL.PF [UR10] ;  /* 0x000000000a0079b9 */ /* 0x0007e40008040000 */
[----:B------:R3:W-:Y:S02]  /*02f0*/  UTMACCTL.PF [UR6] ;  /* 0x00000000060079b9 */ /* 0x0007e40008040000 */
[----:B---3--:R-:W-:Y:S01]  /*0300*/  NOP ;  /* 0x0000000000007918 */ /* 0x008fe20000000000 */
.L_x_5:
[----:B------:R-:W-:Y:S05]  /*0310*/  BSYNC.RECONVERGENT B0 ;  /* 0x0000000000007941 */ /* 0x000fea0003800200 */
.L_x_4:
[----:B------:R-:W-:Y:S04]  /*0320*/  BSSY.RECONVERGENT B0, `(.L_x_6) ;  /* 0x000000a000007945 */ /* 0x000fe80003800200 */
        /* <DEDUP_REMOVED lines=9> */
.L_x_7:
[----:B------:R-:W-:Y:S05]  /*03c0*/  BSYNC.RECONVERGENT B0 ;  /* 0x0000000000007941 */ /* 0x000fea0003800200 */
.L_x_6:
[----:B------:R-:W3:Y:S01]  /*03d0*/  LDCU.64 UR6, c[0x0][0x888] ;  /* 0x00011100ff0677ac */ /* 0x000ee20008000a00 */
[----:B------:R-:W-:Y:S02]  /*03e0*/  UISETP.EQ.U32.AND UP1, UPT, UR4, URZ, UPT ;  /* 0x000000ff0400728c */ /* 0x000fe4000bf22070 */
[----:B------:R-:W-:Y:S02]  /*03f0*/  UPLOP3.LUT UP2, UPT, UPT, UPT, UPT, 0x80, 0x8 ;  /* 0x000000000008789c */ /* 0x000fe40003f4f070 */
[----:B---3--:R-:W-:-:S04]  /*0400*/  UISETP.NE.U32.AND UP0, UPT, UR6, URZ, UPT ;  /* 0x000000ff0600728c */ /* 0x008fc8000bf05070 */
[----:B------:R-:W-:-:S04]  /*0410*/  UISETP.NE.AND.EX UP0, UPT, UR7, URZ, UPT, UP0 ;  /* 0x000000ff0700728c */ /* 0x000fc8000bf05300 */
[----:B------:R-:W-:-:S04]  /*0420*/  UISETP.EQ.OR.EX UP3, UPT, UR5, URZ, !UP0, UP1 ;  /* 0x000000ff0500728c */ /* 0x000fc8000c762710 */
[----:B------:R-:W-:-:S05]  /*0430*/  UP2UR UR50, UPR, URZ, 0x8 ;  /* 0x00000008ff327883 */ /* 0x000fca0008000000 */
[----:B------:R-:W-:Y:S07]  /*0440*/  BRA.U !UP3, `(.L_x_8) ;  /* 0x000000010b207547 */ /* 0x000fee000b800000 */
[----:B-----5:R-:W-:Y:S01]  /*0450*/  R2UR UR6, R50 ;  /* 0x00000000320672ca */ /* 0x020fe200000e0000 */
[----:B------:R-:W-:Y:S02]  /*0460*/  UISETP.NE.U32.AND UP2, UPT, UR4, URZ, UPT ;  /* 0x000000ff0400728c */ /* 0x000fe4000bf45070 */
[----:B------:R-:W-:Y:S02]  /*0470*/  USEL UR4, URZ, 0xffffffff, UP0 ;  /* 0xffffffffff047887 */ /* 0x000fe40008000000 */
[----:B------:R-:W-:-:S08]  /*0480*/  UISETP.NE.AND.EX UP2, UPT, UR5, URZ, UPT, UP2 ;  /* 0x000000ff0500728c */ /* 0x000fd0000bf45320 */
[----:B------:R-:W-:-:S04]  /*0490*/  UISETP.NE.AND UP1, UPT, UR6, URZ, UPT ;  /* 0x000000ff0600728c */ /* 0x000fc8000bf25270 */
[----:B------:R-:W-:-:S04]  /*04a0*/  @!UP2 USEL UR4, URZ, 0xffffffff, UP1 ;  /* 0xffffffffff04a887 */ /* 0x000fc80008800000 */
[----:B------:R-:W-:-:S04]  /*04b0*/  ULOP3.LUT UR4, UR4, 0x1, URZ, 0xc0, !UPT ;  /* 0x0000000104047892 */ /* 0x000fc8000f8ec0ff */
[----:B------:R-:W-:-:S11]  /*04c0*/  UISETP.NE.U32.AND UP2, UPT, UR4, 0x1, UPT ;  /* 0x000000010400788c */ /* 0x000fd6000bf45070 */
.L_x_8:
[----:B--2---:R-:W2:Y:S01]  /*04d0*/  SHFL.IDX PT, R2, R96, RZ, 0x1f ;  /* 0x00001fff60027589 */ /* 0x004ea200000e0000 */
[----:B------:R-:W-:-:S04]  /*04e0*/  UISETP.NE.AND UP1, UPT, UR8, 0x2, UPT ;  /* 0x000000020800788c */ /* 0x000fc8000bf25270 */
[----:B------:R-:W-:Y:S01]  /*04f0*/  USEL UR6, URZ, 0x1, UP1 ;  /* 0x00000001ff067887 */ /* 0x000fe20008800000 */
[----:B--2---:R-:W-:-:S13]  /*0500*/  ISETP.NE.AND P0, PT, R2, RZ, PT ;  /* 0x000000ff0200720c */ /* 0x004fda0003f05270 */
[----:B------:R-:W-:Y:S05]  /*0510*/  @P0 BRA `(.L_x_9) ;  /* 0x0000000000680947 */ /* 0x000fea0003800000 */
[----:B------:R-:W2:Y:S01]  /*0520*/  S2UR UR5, SR_CgaCtaId ;  /* 0x00000000000579c3 */ /* 0x000ea20000008800 */
[----:B------:R-:W-:Y:S01]  /*0530*/  UMOV UR7, 0x400 ;  /* 0x0000040000077882 */ /* 0x000fe20000000000 */
[----:B------:R-:W-:Y:S01]  /*0540*/  UMOV UR4, 0x1 ;  /* 0x0000000100047882 */ /* 0x000fe20000000000 */
[----:B------:R-:W-:Y:S01]  /*0550*/  ELECT P0, URZ, PT ;  /* 0x0000000000ff782f */ /* 0x000fe20003800000 */
[----:B------:R-:W-:-:S04]  /*0560*/  UIADD3 UR10, UPT, UPT, -UR4, 0x100000, URZ ;  /* 0x00100000040a7890 */ /* 0x000fc8000fffe1ff */
[----:B------:R-:W-:Y:S02]  /*0570*/  USHF.L.U32 UR11, UR10, 0xb, URZ ;  /* 0x0000000b0a0b7899 */ /* 0x000fe400080006ff */
[----:B------:R-:W-:Y:S02]  /*0580*/  USHF.L.U32 UR10, UR10, 0x1, URZ ;  /* 0x000000010a0a7899 */ /* 0x000fe400080006ff */
[----:B--2---:R-:W-:Y:S01]  /*0590*/  ULEA UR5, UR5, UR7, 0x18 ;  /* 0x0000000705057291 */ /* 0x004fe2000f8ec0ff */
[----:B------:R-:W2:Y:S11]  /*05a0*/  FENCE.VIEW.ASYNC.S ;  /* 0x00000000000073c6 */ /* 0x000eb60000000000 */
[----:B--2---:R2:W3:Y:S01]  /*05b0*/  SYNCS.EXCH.64 URZ, [UR5], UR10 ;  /* 0x0000000a05ff75b2 */ /* 0x0044e20008000100 */
[----:B------:R2:W4:Y:S01]  /*05c0*/  SYNCS.EXCH.64 URZ, [UR5+0x40], UR10 ;  /* 0x0000400a05ff75b2 */ /* 0x0005220008000100 */
[----:B------:R2:W1:Y:S01]  /*05d0*/  SYNCS.EXCH.64 URZ, [UR5+0x8], UR10 ;  /* 0x0000080a05ff75b2 */ /* 0x0004620008000100 */
        /* <DEDUP_REMOVED lines=12> */
[----:B------:R2:W1:Y:S02]  /*06a0*/  SYNCS.EXCH.64 URZ, [UR5+0x78], UR10 ;  /* 0x0000780a05ff75b2 */ /* 0x0004640008000100 */
[----:B--2---:R-:W-:Y:S01]  /*06b0*/  NOP ;  /* 0x0000000000007918 */ /* 0x004fe20000000000 */
.L_x_9:
[----:B------:R-:W2:Y:S01]  /*06c0*/  SHFL.IDX PT, R2, R96, RZ, 0x1f ;  /* 0x00001fff60027589 */ /* 0x000ea200000e0000 */
[----:B------:R-:W-:Y:S01]  /*06d0*/  NOP ;  /* 0x0000000000007918 */ /* 0x000fe20000000000 */
[----:B--2---:R-:W-:-:S13]  /*06e0*/  ISETP.NE.AND P0, PT, R2, 0x1, PT ;  /* 0x000000010200780c */ /* 0x004fda0003f05270 */
[----:B------:R-:W-:Y:S05]  /*06f0*/  @P0 BRA `(.L_x_10) ;  /* 0x0000000000480947 */ /* 0x000fea0003800000 */
[----:B------:R-:W2:Y:S01]  /*0700*/  S2UR UR7, SR_CgaCtaId ;  /* 0x00000000000779c3 */ /* 0x000ea20000008800 */
[----:B------:R-:W-:Y:S01]  /*0710*/  UMOV UR9, 0x400 ;  /* 0x0000040000097882 */ /* 0x000fe20000000000 */
[----:B------:R-:W-:Y:S01]  /*0720*/  UMOV UR5, 0x20 ;  /* 0x0000002000057882 */ /* 0x000fe20000000000 */
[----:B------:R-:W-:Y:S01]  /*0730*/  UMOV UR4, 0x80 ;  /* 0x0000008000047882 */ /* 0x000fe20000000000 */
[----:B------:R-:W-:-:S04]  /*0740*/  UIADD3 UR10, UPT, UPT, -UR5, 0x100000, URZ ;  /* 0x00100000050a7890 */ /* 0x000fc8000fffe1ff */
[----:B------:R-:W-:Y:S02]  /*0750*/  USHF.L.U32 UR11, UR10, 0xb, URZ ;  /* 0x0000000b0a0b7899 */ /* 0x000fe400080006ff */
[----:B------:R-:W-:Y:S02]  /*0760*/  USHF.L.U32 UR10, UR10, 0x1, URZ ;  /* 0x000000010a0a7899 */ /* 0x000fe400080006ff */
[----:B------:R-:W-:-:S04]  /*0770*/  UIADD3 UR4, UPT, UPT, -UR4, 0x100000, URZ ;  /* 0x0010000004047890 */ /* 0x000fc8000fffe1ff */
[----:B------:R-:W-:Y:S02]  /*0780*/  USHF.L.U32 UR5, UR4, 0xb, URZ ;  /* 0x0000000b04057899 */ /* 0x000fe400080006ff */
[----:B------:R-:W-:Y:S01]  /*0790*/  USHF.L.U32 UR4, UR4, 0x1, URZ ;  /* 0x0000000104047899 */ /* 0x000fe200080006ff */
[----:B------:R-:W-:Y:S01]  /*07a0*/  ELECT P0, URZ, PT ;  /* 0x0000000000ff782f */ /* 0x000fe20003800000 */
[----:B--2---:R-:W-:Y:S01]  /*07b0*/  ULEA UR7, UR7, UR9, 0x18 ;  /* 0x0000000907077291 */ /* 0x004fe2000f8ec0ff */
[----:B------:R-:W2:Y:S11]  /*07c0*/  FENCE.VIEW.ASYNC.S ;  /* 0x00000000000073c6 */ /* 0x000eb60000000000 */
[----:B--2---:R2:W1:Y:S01]  /*07d0*/  SYNCS.EXCH.64 URZ, [UR7+0x80], UR10 ;  /* 0x0000800a07ff75b2 */ /* 0x0044620008000100 */
[----:B------:R2:W1:Y:S01]  /*07e0*/  SYNCS.EXCH.64 URZ, [UR7+0x90], UR4 ;  /* 0x0000900407ff75b2 */ /* 0x0004620008000100 */
[----:B------:R2:W1:Y:S01]  /*07f0*/  SYNCS.EXCH.64 URZ, [UR7+0x88], UR10 ;  /* 0x0000880a07ff75b2 */ /* 0x0004620008000100 */
[----:B------:R2:W1:Y:S01]  /*0800*/  SYNCS.EXCH.64 URZ, [UR7+0x98], UR4 ;  /* 0x0000980407ff75b2 */ /* 0x0004620008000100 */
[----:B------:R-:W-:Y:S01]  /*0810*/  NOP ;  /* 0x0000000000007918 */ /* 0x000fe20000000000 */
.L_x_10:
[----:B------:R-:W3:Y:S01]  /*0820*/  SHFL.IDX PT, R2, R96, RZ, 0x1f ;  /* 0x00001fff60027589 */ /* 0x000ee200000e0000 */
[----:B------:R-:W-:Y:S01]  /*0830*/  NOP ;  /* 0x0000000000007918 */ /* 0x000fe20000000000 */
[----:B---3--:R-:W-:-:S13]  /*0840*/  ISETP.NE.AND P0, PT, R2, 0x3, PT ;  /* 0x000000030200780c */ /* 0x008fda0003f05270 */
[----:B------:R-:W-:Y:S05]  /*0850*/  @P0 BRA `(.L_x_11) ;  /* 0x0000000000300947 */ /* 0x000fea0003800000 */
[----:B--2---:R-:W2:Y:S01]  /*0860*/  S2UR UR5, SR_CgaCtaId ;  /* 0x00000000000579c3 */ /* 0x004ea20000008800 */
        /* <DEDUP_REMOVED lines=8> */
[----:B--2---:R3:W2:Y:S01]  /*08f0*/  SYNCS.EXCH.64 URZ, [UR5+0xa0], UR10 ;  /* 0x0000a00a05ff75b2 */ /* 0x0046a20008000100 */
[----:B------:R3:W1:Y:S02]  /*0900*/  SYNCS.EXCH.64 URZ, [UR5+0xa8], UR10 ;  /* 0x0000a80a05ff75b2 */ /* 0x0006640008000100 */
[----:B---3--:R-:W-:Y:S01]  /*0910*/  NOP ;  /* 0x0000000000007918 */ /* 0x008fe20000000000 */
.L_x_11:
[----:B------:R-:W3:Y:S01]  /*0920*/  SHFL.IDX PT, R2, R96, RZ, 0x1f ;  /* 0x00001fff60027589 */ /* 0x000ee200000e0000 */
[----:B------:R-:W-:Y:S01]  /*0930*/  NOP ;  /* 0x0000000000007918 */ /* 0x000fe20000000000 */
[----:B---3--:R-:W-:-:S13]  /*0940*/  ISETP.NE.AND P0, PT, R2, 0x4, PT ;  /* 0x000000040200780c */ /* 0x008fda0003f05270 */
[----:B------:R-:W-:Y:S05]  /*0950*/  @P0 BRA `(.L_x_12) ;  /* 0x00000000004c0947 */ /* 0x000fea0003800000 */
[----:B--2---:R-:W2:Y:S01]  /*0960*/  S2UR UR5, SR_CgaCtaId ;  /* 0x00000000000579c3 */ /* 0x004ea20000008800 */
[----:B------:R-:W-:Y:S01]  /*0970*/  UMOV UR9, 0x100 ;  /* 0x0000010000097882 */ /* 0x000fe20000000000 */
[----:B------:R-:W-:Y:S01]  /*0980*/  UMOV UR7, 0x400 ;  /* 0x0000040000077882 */ /* 0x000fe20000000000 */
[----:B------:R-:W-:Y:S01]  /*0990*/  USEL UR9, UR9, 0xe0, UP2 ;  /* 0x000000e009097887 */ /* 0x000fe20009000000 */
[----:B------:R-:W-:Y:S01]  /*09a0*/  UMOV UR4, 0x1 ;  /* 0x0000000100047882 */ /* 0x000fe20000000000 */
[----:B------:R-:W-:Y:S01]  /*09b0*/  ELECT P0, URZ, PT ;  /* 0x0000000000ff782f */ /* 0x000fe20003800000 */
[----:B------:R-:W-:-:S04]  /*09c0*/  UIADD3 UR10, UPT, UPT, -UR4, 0x100000, URZ ;  /* 0x00100000040a7890 */ /* 0x000fc8000fffe1ff */
[----:B------:R-:W-:Y:S02]  /*09d0*/  USHF.L.U32 UR11, UR10, 0xb, URZ ;  /* 0x0000000b0a0b7899 */ /* 0x000fe400080006ff */
[----:B------:R-:W-:Y:S02]  /*09e0*/  USHF.L.U32 UR10, UR10, 0x1, URZ ;  /* 0x000000010a0a7899 */ /* 0x000fe400080006ff */
[----:B------:R-:W-:-:S04]  /*09f0*/  UIADD3 UR12, UPT, UPT, -UR9, 0x100000, URZ ;  /* 0x00100000090c7890 */ /* 0x000fc8000fffe1ff */
[----:B------:R-:W-:Y:S02]  /*0a00*/  USHF.L.U32 UR13, UR12, 0xb, URZ ;  /* 0x0000000b0c0d7899 */ /* 0x000fe400080006ff */
[----:B------:R-:W-:Y:S02]  /*0a10*/  USHF.L.U32 UR12, UR12, 0x1, URZ ;  /* 0x000000010c0c7899 */ /* 0x000fe400080006ff */
[----:B--2---:R-:W-:Y:S01]  /*0a20*/  ULEA UR5, UR5, UR7, 0x18 ;  /* 0x0000000705057291 */ /* 0x004fe2000f8ec0ff */
[----:B------:R-:W2:Y:S11]  /*0a30*/  FENCE.VIEW.ASYNC.S ;  /* 0x00000000000073c6 */ /* 0x000eb60000000000 */
[----:B--2---:R3:W2:Y:S01]  /*0a40*/  SYNCS.EXCH.64 URZ, [UR5+0xb0], UR10 ;  /* 0x0000b00a05ff75b2 */ /* 0x0046a20008000100 */
[----:B------:R3:W1:Y:S01]  /*0a50*/  SYNCS.EXCH.64 URZ, [UR5+0xc0], UR12 ;  /* 0x0000c00c05ff75b2 */ /* 0x0006620008000100 */
[----:B------:R3:W1:Y:S01]  /*0a60*/  SYNCS.EXCH.64 URZ, [UR5+0xb8], UR10 ;  /* 0x0000b80a05ff75b2 */ /* 0x0006620008000100 */
[----:B------:R3:W1:Y:S02]  /*0a70*/  SYNCS.EXCH.64 URZ, [UR5+0xc8], UR12 ;  /* 0x0000c80c05ff75b2 */ /* 0x0006640008000100 */
[----:B---3--:R-:W-:Y:S01]  /*0a80*/  NOP ;  /* 0x0000000000007918 */ /* 0x008fe20000000000 */
.L_x_12:
[----:B------:R-:W3:Y:S01]  /*0a90*/  SHFL.IDX PT, R2, R96, RZ, 0x1f ;  /* 0x00001fff60027589 */ /* 0x000ee200000e0000 */
[----:B------:R-:W-:Y:S01]  /*0aa0*/  NOP ;  /* 0x0000000000007918 */ /* 0x000fe20000000000 */
[----:B---3--:R-:W-:-:S13]  /*0ab0*/  ISETP.NE.AND P0, PT, R2, 0x5, PT ;  /* 0x000000050200780c */ /* 0x008fda0003f05270 */
[----:B------:R-:W-:Y:S05]  /*0ac0*/  @P0 BRA `(.L_x_13) ;  /* 0x0000000000580947 */ /* 0x000fea0003800000 */
[----:B--2---:R-:W2:Y:S01]  /*0ad0*/  S2UR UR7, SR_CgaCtaId ;  /* 0x00000000000779c3 */ /* 0x004ea20000008800 */
        /* <DEDUP_REMOVED lines=12> */
[----:B--2---:R3:W2:Y:S01]  /*0ba0*/  SYNCS.EXCH.64 URZ, [UR7+0xd0], UR10 ;  /* 0x0000d00a07ff75b2 */ /* 0x0046a20008000100 */
[----:B------:R3:W1:Y:S01]  /*0bb0*/  SYNCS.EXCH.64 URZ, [UR7+0xf0], UR4 ;  /* 0x0000f00407ff75b2 */ /* 0x0006620008000100 */
[----:B------:R3:W1:Y:S01]  /*0bc0*/  SYNCS.EXCH.64 URZ, [UR7+0xd8], UR10 ;  /* 0x0000d80a07ff75b2 */ /* 0x0006620008000100 */
[----:B------:R3:W1:Y:S01]  /*0bd0*/  SYNCS.EXCH.64 URZ, [UR7+0xf8], UR4 ;  /* 0x0000f80407ff75b2 */ /* 0x0006620008000100 */
[----:B------:R3:W1:Y:S01]  /*0be0*/  SYNCS.EXCH.64 URZ, [UR7+0xe0], UR10 ;  /* 0x0000e00a07ff75b2 */ /* 0x0006620008000100 */
[----:B------:R3:W1:Y:S01]  /*0bf0*/  SYNCS.EXCH.64 URZ, [UR7+0x100], UR4 ;  /* 0x0001000407ff75b2 */ /* 0x0006620008000100 */
[----:B------:R3:W1:Y:S01]  /*0c00*/  SYNCS.EXCH.64 URZ, [UR7+0xe8], UR10 ;  /* 0x0000e80a07ff75b2 */ /* 0x0006620008000100 */
[----:B------:R3:W1:Y:S02]  /*0c10*/  SYNCS.EXCH.64 URZ, [UR7+0x108], UR4 ;  /* 0x0001080407ff75b2 */ /* 0x0006640008000100 */
[----:B---3--:R-:W-:Y:S01]  /*0c20*/  NOP ;  /* 0x0000000000007918 */ /* 0x008fe20000000000 */
.L_x_13:
        /* <DEDUP_REMOVED lines=18> */
.L_x_14:
[----:B--2---:R-:W2:Y:S01]  /*0d50*/  S2UR UR5, SR_CTAID.X ;  /* 0x00000000000579c3 */ /* 0x004ea20000002500 */
[----:B------:R-:W-:-:S05]  /*0d60*/  CS2R.32 R90, SR_CgaSize ;  /* 0x00000000005a7805 */ /* 0x000fca0000008a00 */
[----:B------:R-:W-:-:S05]  /*0d70*/  IMAD R90, R90, -0xa0, RZ ;  /* 0xffffff605a5a7824 */ /* 0x000fca00078e02ff */
[----:B------:R-:W-:-:S14]  /*0d80*/  R2UR UR9, R90 ;  /* 0x000000005a0972ca */ /* 0x000fdc00000e0000 */
[----:B------:R-:W3:Y:S01]  /*0d90*/  LDCU UR9, c[0x0][UR9+0x2b0] ;  /* 0x00005600090977ac */ /* 0x000ee20008000800 */
[----:B------:R-:W-:Y:S01]  /*0da0*/  NOP ;  /* 0x0000000000007918 */ /* 0x000fe20000000000 */
[----:B------:R-:W-:-:S05]  /*0db0*/  CS2R.32 R90, SR_CgaSize ;  /* 0x00000000005a7805 */ /* 0x000fca0000008a00 */
[----:B------:R-:W-:-:S05]  /*0dc0*/  IMAD R90, R90, -0xa0, RZ ;  /* 0xffffff605a5a7824 */ /* 0x000fca00078e02ff */
[----:B------:R-:W-:-:S14]  /*0dd0*/  R2UR UR7, R90 ;  /* 0x000000005a0772ca */ /* 0x000fdc00000e0000 */
[----:B------:R-:W4:Y:S01]  /*0de0*/  LDCU UR7, c[0x0][UR7+0x2b4] ;  /* 0x00005680070777ac */ /* 0x000f220008000800 */
[----:B------:R-:W1:Y:S08]  /*0df0*/  S2UR UR4, SR_CTAID.Y ;  /* 0x00000000000479c3 */ /* 0x000e700000002600 */
[----:B------:R-:W4:Y:S01]  /*0e00*/  LDC R9, c[0x0][0xb24] ;  /* 0x0002c900ff097b82 */ /* 0x000f220000000800 */
[----:B--2---:R-:W-:-:S02]  /*0e10*/  I2FP.F32.U32 R5, UR5 ;  /* 0x0000000500057c45 */ /* 0x004fc40008201000 */
[----:B------:R-:W-:-:S05]  /*0e20*/  CS2R.32 R3, SR_CgaSize ;  /* 0x0000000000037805 */ /* 0x000fca0000008a00 */
[----:B------:R-:W-:-:S06]  /*0e30*/  IMAD R3, R3, -0xa0, RZ ;  /* 0xffffff6003037824 */ /* 0x000fcc00078e02ff */
[----:B------:R-:W2:Y:S01]  /*0e40*/  LDC R3, c[0x0][R3+0x2a0] ;  /* 0x0000a80003037b82 */ /* 0x000ea20000000800 */
[----:B------:R-:W-:Y:S01]  /*0e50*/  MOV R21, UR5 ;  /* 0x0000000500157c02 */ /* 0x000fe20008000f00 */
[----:B---3--:R-:W-:Y:S01]  /*0e60*/  FMUL R5, R5, UR9 ;  /* 0x0000000905057c20 */ /* 0x008fe20008400000 */
[----:B-1----:R-:W-:Y:S02]  /*0e70*/  I2FP.F32.U32 R4, UR4 ;  /* 0x0000000400047c45 */ /* 0x002fe40008201000 */
[----:B------:R-:W-:-:S05]  /*0e80*/  CS2R.32 R2, SR_CgaSize ;  /* 0x0000000000027805 */ /* 0x000fca0000008a00 */
[----:B------:R-:W-:-:S06]  /*0e90*/  IMAD R2, R2, -0xa0, RZ ;  /* 0xffffff6002027824 */ /* 0x000fcc00078e02ff */
[----:B------:R-:W1:Y:S01]  /*0ea0*/  LDC R2, c[0x0][R2+0x2a4] ;  /* 0x0000a90002027b82 */ /* 0x000e620000000800 */
[----:B------:R-:W3:Y:S01]  /*0eb0*/  F2I.U32.TRUNC.NTZ R90, R5 ;  /* 0x00000005005a7305 */ /* 0x000ee2000020f000 */
[----:B------:R-:W-:Y:S01]  /*0ec0*/  MOV R20, UR4 ;  /* 0x0000000400147c02 */ /* 0x000fe20008000f00 */
[----:B----4-:R-:W-:-:S05]  /*0ed0*/  FMUL R4, R4, UR7 ;  /* 0x0000000704047c20 */ /* 0x010fca0008400000 */
[----:B------:R-:W-:Y:S01]  /*0ee0*/  BAR.SYNC.DEFER_BLOCKING 0x0 ;  /* 0x0000000000007b1d */ /* 0x000fe20000010000 */
[----:B------:R-:W-:-:S05]  /*0ef0*/  ISETP.GE.AND P0, PT, R9, 0x1, PT ;  /* 0x000000010900780c */ /* 0x000fca0003f06270 */
[----:B------:R-:W4:Y:S02]  /*0f00*/  F2I.U32.TRUNC.NTZ R83, R4 ;  /* 0x0000000400537305 */ /* 0x000f24000020f000 */
[----:B------:R-:W1:Y:S01]  /*0f10*/  S2UR UR36, SR_CTAID.Z ;  /* 0x00000000002479c3 */ /* 0x000e620000002700 */
[----:B---3--:R-:W-:-:S05]  /*0f20*/  IADD3 R90, PT, PT, -R90, RZ, RZ ;  /* 0x000000ff5a5a7210 */ /* 0x008fca0007ffe1ff */
[----:B--2---:R-:W-:Y:S01]  /*0f30*/  IMAD R90, R3, R90, UR5 ;  /* 0x00000005035a7e24 */ /* 0x004fe2000f8e025a */
[----:B----4-:R-:W-:-:S05]  /*0f40*/  IADD3 R83, PT, PT, -R83, RZ, RZ ;  /* 0x000000ff53537210 */ /* 0x010fca0007ffe1ff */
[----:B-1----:R-:W-:Y:S01]  /*0f50*/  IMAD R83, R2, R83, UR4 ;  /* 0x0000000402537e24 */ /* 0x002fe2000f8e0253 */
[----:B------:R-:W-:Y:S06]  /*0f60*/  @!P0 BRA `(.L_x_15) ;  /* 0x0000000000b88947 */ /* 0x000fec0003800000 */
[----:B------:R-:W1:Y:S01]  /*0f70*/  LDC.64 R4, c[0x0][0xb18] ;  /* 0x0002c600ff047b82 */ /* 0x000e620000000a00 */
[----:B------:R-:W-:-:S07]  /*0f80*/  ISETP.NE.AND P0, PT, R9, 0x1, PT ;  /* 0x000000010900780c */ /* 0x000fce0003f05270 */
[----:B------:R-:W2:Y:S08]  /*0f90*/  LDC R10, c[0x0][0xb0c] ;  /* 0x0002c300ff0a7b82 */ /* 0x000eb00000000800 */
[----:B------:R-:W3:Y:S08]  /*0fa0*/  LDC R11, c[0x0][0x370] ;  /* 0x0000dc00ff0b7b82 */ /* 0x000ef00000000800 */
[----:B------:R-:W4:Y:S01]  /*0fb0*/  LDC R12, c[0x0][0x374] ;  /* 0x0000dd00ff0c7b82 */ /* 0x000f220000000800 */
[----:B-1----:R-:W-:-:S07]  /*0fc0*/  ISETP.NE.AND P1, PT, R4, 0x1, PT ;  /* 0x000000010400780c */ /* 0x002fce0003f25270 */
[----:B------:R-:W3:Y:S01]  /*0fd0*/  LDC.64 R6, c[0x0][0xb10] ;  /* 0x0002c400ff067b82 */ /* 0x000ee20000000a00 */
[----:B--2---:R-:W-:-:S07]  /*0fe0*/  ISETP.NE.AND P2, PT, R10, 0x1, PT ;  /* 0x000000010a00780c */ /* 0x004fce0003f45270 */
[----:B------:R-:W1:Y:S08]  /*0ff0*/  LDC R8, c[0x0][0xb20] ;  /* 0x0002c800ff087b82 */ /* 0x000e700000000800 */
[----:B------:R-:W2:Y:S01]  /*1000*/  LDC.64 R2, c[0x0][0xb28] ;  /* 0x0002ca00ff027b82 */ /* 0x000ea20000000a00 */
[----:B----4-:R-:W-:-:S04]  /*1010*/  IMAD.HI.U32 R13, R12, R5, RZ ;  /* 0x000000050c0d7227 */ /* 0x010fc800078e00ff */
[----:B------:R-:W-:-:S04]  /*1020*/  IMAD.HI.U32 R5, R20, R5, RZ ;  /* 0x0000000514057227 */ /* 0x000fc800078e00ff */
[----:B---3--:R-:W-:-:S04]  /*1030*/  IMAD.HI.U32 R14, R11, R6, RZ ;  /* 0x000000060b0e7227 */ /* 0x008fc800078e00ff */
[C---:B------:R-:W-:Y:S01]  /*1040*/  IMAD.HI.U32 R16, R21.reuse, R6, RZ ;  /* 0x0000000615107227 */ /* 0x040fe200078e00ff */
[-C--:B------:R-:W-:Y:S02]  /*1050*/  @P2 SHF.R.U32.HI R11, RZ, R7.reuse, R14 ;  /* 0x00000007ff0b2219 */ /* 0x080fe4000001160e */
[-C--:B-1----:R-:W-:Y:S02]  /*1060*/  @P1 SHF.R.U32.HI R12, RZ, R8.reuse, R13 ;  /* 0x00000008ff0c1219 */ /* 0x082fe4000001160d */
[----:B------:R-:W-:Y:S02]  /*1070*/  SHF.R.U32.HI R5, RZ, R8, R5 ;  /* 0x00000008ff057219 */ /* 0x000fe40000011605 */
[----:B------:R-:W-:Y:S02]  /*1080*/  SHF.R.U32.HI R16, RZ, R7, R16 ;  /* 0x00000007ff107219 */ /* 0x000fe40000011610 */
[----:B------:R-:W-:Y:S01]  /*1090*/  SEL R5, R20, R5, !P1 ;  /* 0x0000000514057207 */ /* 0x000fe20004800000 */
[----:B--2---:R-:W-:Y:S01]  /*10a0*/  IMAD.HI.U32 R14, R12, R2, RZ ;  /* 0x000000020c0e7227 */ /* 0x004fe200078e00ff */
[----:B------:R-:W-:-:S02]  /*10b0*/  SEL R7, R21, R16, !P2 ;  /* 0x0000001015077207 */ /* 0x000fc40005000000 */
[----:B------:R-:W-:Y:S01]  /*10c0*/  IADD3 R13, PT, PT, -R5, RZ, RZ ;  /* 0x000000ff050d7210 */ /* 0x000fe20007ffe1ff */
[----:B------:R-:W-:Y:S01]  /*10d0*/  IMAD.HI.U32 R6, R11, R2, RZ ;  /* 0x000000020b067227 */ /* 0x000fe200078e00ff */
[----:B------:R-:W-:-:S03]  /*10e0*/  @P0 SHF.R.U32.HI R12, RZ, R3, R14 ;  /* 0x00000003ff0c0219 */ /* 0x000fc6000001160e */
[----:B------:R-:W-:Y:S01]  /*10f0*/  IMAD R13, R4, R13, R20 ;  /* 0x0000000d040d7224 */ /* 0x000fe200078e0214 */
[----:B------:R-:W-:Y:S01]  /*1100*/  @P0 SHF.R.U32.HI R11, RZ, R3, R6 ;  /* 0x00000003ff0b0219 */ /* 0x000fe20000011606 */
[----:B------:R-:W-:-:S04]  /*1110*/  IMAD R12, R12, R9, RZ ;  /* 0x000000090c0c7224 */ /* 0x000fc800078e02ff */
[----:B------:R-:W-:Y:S01]  /*1120*/  IMAD R6, R11, R9, RZ ;  /* 0x000000090b067224 */ /* 0x000fe200078e02ff */
[----:B------:R-:W-:-:S04]  /*1130*/  ISETP.GE.AND P1, PT, R5, R12, PT ;  /* 0x0000000c0500720c */ /* 0x000fc80003f26270 */
[----:B------:R-:W-:Y:S01]  /*1140*/  ISETP.GE.OR P1, PT, R7, R6, P1 ;  /* 0x000000060700720c */ /* 0x000fe20000f26670 */
[----:B------:R-:W-:-:S05]  /*1150*/  IMAD.HI.U32 R6, R5, R2, RZ ;  /* 0x0000000205067227 */ /* 0x000fca00078e00ff */
[----:B------:R-:W-:-:S04]  /*1160*/  SHF.R.U32.HI R6, RZ, R3, R6 ;  /* 0x00000003ff067219 */ /* 0x000fc80000011606 */
[----:B------:R-:W-:-:S03]  /*1170*/  SEL R6, R5, R6, !P0 ;  /* 0x0000000605067207 */ /* 0x000fc60004000000 */
[----:B------:R-:W-:Y:S01]  /*1180*/  @!P1 IMAD.HI.U32 R8, R7, R2, RZ ;  /* 0x0000000207089227 */ /* 0x000fe200078e00ff */
[----:B------:R-:W-:-:S04]  /*1190*/  IADD3 R2, PT, PT, -R6, RZ, RZ ;  /* 0x000000ff06027210 */ /* 0x000fc80007ffe1ff */
[----:B------:R-:W-:Y:S01]  /*11a0*/  @!P1 SHF.R.U32.HI R8, RZ, R3, R8 ;  /* 0x00000003ff089219 */ /* 0x000fe20000011608 */
[----:B------:R-:W-:-:S03]  /*11b0*/  IMAD R2, R9, R2, R5 ;  /* 0x0000000209027224 */ /* 0x000fc600078e0205 */
[----:B------:R-:W-:-:S05]  /*11c0*/  @!P1 SEL R3, R7, R8, !P0 ;  /* 0x0000000807039207 */ /* 0x000fca0004000000 */
[--C-:B------:R-:W-:Y:S02]  /*11d0*/  @!P1 IMAD.IADD R6, R6, 0x1, -R3.reuse ;  /* 0x0000000106069824 */ /* 0x100fe400078e0a03 */
[----:B------:R-:W-:Y:S01]  /*11e0*/  @!P1 IMAD R3, R2, R11, R3 ;  /* 0x0000000b02039224 */ /* 0x000fe200078e0203 */
[----:B------:R-:W-:Y:S01]  /*11f0*/  IADD3 R2, PT, PT, -R7, RZ, RZ ;  /* 0x000000ff07027210 */ /* 0x000fe20007ffe1ff */
[----:B------:R-:W-:Y:S02]  /*1200*/  @!P1 IMAD R5, R6, R9, R7 ;  /* 0x0000000906059224 */ /* 0x000fe400078e0207 */
[----:B------:R-:W-:Y:S02]  /*1210*/  @!P1 IMAD.MOV.U32 R7, RZ, RZ, R3 ;  /* 0x000000ffff079224 */ /* 0x000fe400078e0003 */
[----:B------:R-:W-:Y:S02]  /*1220*/  IMAD R2, R10, R2, R21 ;  /* 0x000000020a027224 */ /* 0x000fe400078e0215 */
[----:B------:R-:W-:-:S02]  /*1230*/  IMAD R20, R5, R4, R13 ;  /* 0x0000000405147224 */ /* 0x000fc400078e020d */
[----:B------:R-:W-:Y:S02]  /*1240*/  IMAD R21, R7, R10, R2 ;  /* 0x0000000a07157224 */ /* 0x000fe400078e0202 */
.L_x_15:
[----:B------:R-:W1:Y:S01]  /*1250*/  LDCU UR4, c[0x0][0xb30] ;  /* 0x00016600ff0477ac */ /* 0x000e620008000800 */
[----:B------:R-:W2:Y:S08]  /*1260*/  S2UR UR37, SR_CgaCtaId ;  /* 0x00000000002579c3 */ /* 0x000eb00000008800 */
[----:B------:R-:W3:Y:S01]  /*1270*/  LDC R40, c[0x0][0xb24] ;  /* 0x0002c900ff287b82 */ /* 0x000ee20000000800 */
[----:B-1----:R-:W-:-:S09]  /*1280*/  UISETP.NE.AND UP1, UPT, UR4, 0x1, UPT ;  /* 0x000000010400788c */ /* 0x002fd2000bf25270 */
[----:B--2---:R-:W-:Y:S05]  /*1290*/  BRA.U UP1, `(.L_x_16) ;  /* 0x0000000101407547 */ /* 0x004fea000b800000 */
[----:B------:R-:W1:Y:S08]  /*12a0*/  LDC.64 R4, c[0x0][0xb10] ;  /* 0x0002c400ff047b82 */ /* 0x000e700000000a00 */
[----:B------:R-:W2:Y:S08]  /*12b0*/  LDC.64 R2, c[0x0][0xb18] ;  /* 0x0002c600ff027b82 */ /* 0x000eb00000000a00 */
[----:B------:R-:W4:Y:S08]  /*12c0*/  LDC R6, c[0x0][0xb20] ;  /* 0x0002c800ff067b82 */ /* 0x000f300000000800 */
[----:B------:R-:W3:Y:S01]  /*12d0*/  LDC R8, c[0x0][0xb0c] ;  /* 0x0002c300ff087b82 */ /* 0x000ee20000000800 */
[----:B-1----:R-:W-:-:S05]  /*12e0*/  IMAD.HI.U32 R4, R21, R4, RZ ;  /* 0x0000000415047227 */ /* 0x002fca00078e00ff */
[----:B------:R-:W-:Y:S01]  /*12f0*/  SHF.R.U32.HI R4, RZ, R5, R4 ;  /* 0x00000005ff047219 */ /* 0x000fe20000011604 */
[----:B--2---:R-:W-:Y:S01]  /*1300*/  IMAD.HI.U32 R3, R20, R3, RZ ;  /* 0x0000000314037227 */ /* 0x004fe200078e00ff */
[----:B------:R-:W-:-:S04]  /*1310*/  ISETP.NE.AND P0, PT, R2, 0x1, PT ;  /* 0x000000010200780c */ /* 0x000fc80003f05270 */
[----:B----4-:R-:W-:-:S04]  /*1320*/  SHF.R.U32.HI R3, RZ, R6, R3 ;  /* 0x00000006ff037219 */ /* 0x010fc80000011603 */
[----:B------:R-:W-:Y:S02]  /*1330*/  SEL R3, R20, R3, !P0 ;  /* 0x0000000314037207 */ /* 0x000fe40004000000 */
[----:B---3--:R-:W-:-:S04]  /*1340*/  ISETP.NE.AND P1, PT, R8, 0x1, PT ;  /* 0x000000010800780c */ /* 0x008fc80003f25270 */
[----:B------:R-:W-:-:S05]  /*1350*/  SEL R4, R21, R4, !P1 ;  /* 0x0000000415047207 */ /* 0x000fca0004800000 */
[----:B------:R-:W-:Y:S02]  /*1360*/  IMAD.IADD R5, R3, 0x1, -R4 ;  /* 0x0000000103057824 */ /* 0x000fe400078e0a04 */
[----:B------:R-:W-:Y:S02]  /*1370*/  IMAD.IADD R3, R4, 0x1, -R3 ;  /* 0x0000000104037824 */ /* 0x000fe400078e0a03 */
[----:B------:R-:W-:Y:S02]  /*1380*/  IMAD R21, R5, R8, R21 ;  /* 0x0000000805157224 */ /* 0x000fe400078e0215 */
[----:B------:R-:W-:-:S07]  /*1390*/  IMAD R20, R3, R2, R20 ;  /* 0x0000000203147224 */ /* 0x000fce00078e0214 */
.L_x_16:
[----:B------:R-:W-:Y:S01]  /*13a0*/  BAR.SYNC.DEFER_BLOCKING 0x0 ;  /* 0x0000000000007b1d */ /* 0x000fe20000010000 */
[----:B------:R-:W-:Y:S01]  /*13b0*/  UISETP.NE.AND UP1, UPT, UR8, 0x2, UPT ;  /* 0x000000020800788c */ /* 0x000fe2000bf25270 */
[----:B------:R-:W-:Y:S02]  /*13c0*/  ISETP.NE.OR P5, PT, R0, 0x2, !P5 ;  /* 0x000000020000780c */ /* 0x000fe40006fa5670 */
[----:B------:R-:W-:-:S06]  /*13d0*/  LOP3.LUT R2, R103, 0x1f, RZ, 0xc0, !PT ;  /* 0x0000001f67027812 */ /* 0x000fcc00078ec0ff */
[----:B------:R-:W-:Y:S05]  /*13e0*/  BRA.U UP1, `(.L_x_17) ;  /* 0x0000001101ec7547 */ /* 0x000fea000b800000 */
[----:B------:R-:W1:Y:S01]  /*13f0*/  LDCU UR13, c[0x0][0x38c] ;  /* 0x00007180ff0d77ac */ /* 0x000e620008000800 */
[----:B------:R-:W2:Y:S01]  /*1400*/  LDC R9, c[0x0][0x370] ;  /* 0x0000dc00ff097b82 */ /* 0x000ea20000000800 */
[----:B------:R-:W-:Y:S01]  /*1410*/  PLOP3.LUT P1, PT, PT, PT, UP2, 0x80, 0x8 ;  /* 0x000000000008781c */ /* 0x000fe20003f2f028 */
[----:B------:R-:W-:Y:S01]  /*1420*/  IMAD.MOV.U32 R15, RZ, RZ, 0x1 ;  /* 0x00000001ff0f7424 */ /* 0x000fe200078e00ff */
[----:B------:R-:W-:Y:S01]  /*1430*/  ISETP.EQ.OR P4, PT, R2, RZ, P5 ;  /* 0x000000ff0200720c */ /* 0x000fe20002f82670 */
[----:B------:R-:W-:Y:S01]  /*1440*/  IMAD.MOV.U32 R14, RZ, RZ, RZ ;  /* 0x000000ffff0e7224 */ /* 0x000fe200078e00ff */
[----:B------:R-:W-:Y:S02]  /*1450*/  PLOP3.LUT P1, PT, P1, PT, PT, 0x8, 0x80 ;  /* 0x000000000080781c */ /* 0x000fe40000f2e170 */
[----:B------:R-:W-:Y:S01]  /*1460*/  CS2R R12, SRZ ;  /* 0x00000000000c7805 */ /* 0x000fe2000001ff00 */
[----:B------:R-:W-:Y:S01]  /*1470*/  IMAD.MOV.U32 R10, RZ, RZ, 0x1 ;  /* 0x00000001ff0a7424 */ /* 0x000fe200078e00ff */
[----:B------:R-:W4:Y:S01]  /*1480*/  LDC R0, c[0x0][0x374] ;  /* 0x0000dd00ff007b82 */ /* 0x000f220000000800 */
[----:B------:R-:W2:Y:S01]  /*1490*/  LDCU.64 UR22, c[0x0][0x348] ;  /* 0x00006900ff1677ac */ /* 0x000ea20008000a00 */
[----:B------:R-:W-:Y:S01]  /*14a0*/  UMOV UR6, URZ ;  /* 0x000000ff00067c82 */ /* 0x000fe20008000000 */
[----:B-1----:R-:W-:-:S04]  /*14b0*/  UIADD3 UR5, UPT, UPT, UR13, 0x7f, URZ ;  /* 0x0000007f0d057890 */ /* 0x002fc8000fffe0ff */
[----:B------:R-:W-:-:S04]  /*14c0*/  USHF.R.S32.HI UR4, URZ, 0x1f, UR5 ;  /* 0x0000001fff047899 */ /* 0x000fc80008011405 */
[----:B------:R-:W-:-:S04]  /*14d0*/  ULEA.HI UR4, UR4, UR5, URZ, 0x7 ;  /* 0x0000000504047291 */ /* 0x000fc8000f8f38ff */
[----:B------:R-:W-:Y:S02]  /*14e0*/  USHF.R.S32.HI UR15, URZ, 0x7, UR4 ;  /* 0x00000007ff0f7899 */ /* 0x000fe40008011404 */
[----:B------:R-:W-:Y:S02]  /*14f0*/  UIADD3 UR4, UPT, UPT, UR13, -0x1, URZ ;  /* 0xffffffff0d047890 */ /* 0x000fe4000fffe0ff */
[----:B------:R-:W-:Y:S02]  /*1500*/  UISETP.LT.U32.AND UP0, UPT, UR15, 0x8, UPT ;  /* 0x000000080f00788c */ /* 0x000fe4000bf01070 */
[----:B------:R-:W-:Y:S02]  /*1510*/  UISETP.GE.U32.AND UP1, UPT, UR4, -0xff, UPT ;  /* 0xffffff010400788c */ /* 0x000fe4000bf26070 */
[----:B------:R-:W-:Y:S02]  /*1520*/  USEL UR14, UR15, 0x8, UP0 ;  /* 0x000000080f0e7887 */ /* 0x000fe40008000000 */
[----:B------:R-:W-:-:S02]  /*1530*/  UIADD3 UR13, UPT, UPT, UR13, 0xfe, URZ ;  /* 0x000000fe0d0d7890 */ /* 0x000fc4000fffe0ff */
[----:B------:R-:W-:Y:S02]  /*1540*/  UIADD3 UR5, UPT, UPT, UR14, -0x1, URZ ;  /* 0xffffffff0e057890 */ /* 0x000fe4000fffe0ff */
[----:B------:R-:W-:-:S03]  /*1550*/  UIADD3 UR7, UPT, UPT, UR15, -UR14, URZ ;  /* 0x8000000e0f077290 */ /* 0x000fc6000fffe0ff */
[----:B------:R-:W-:-:S04]  /*1560*/  @UP1 UIADD3 UR5, UPT, UPT, UR14, URZ, URZ ;  /* 0x000000ff0e051290 */ /* 0x000fc8000fffe0ff */
[----:B--2---:R-:W-:-:S12]  /*1570*/  UIADD3 UR5, UPT, UPT, UR5, 0x1, URZ ;  /* 0x0000000105057890 */ /* 0x004fd8000fffe0ff */
.L_x_35:
[----:B------:R-:W-:Y:S01]  /*1580*/  UISETP.NE.AND UP0, UPT, UR37, URZ, UPT ;  /* 0x000000ff2500728c */ /* 0x000fe2000bf05270 */
[----:B------:R-:W1:Y:S08]  /*1590*/  S2UR UR37, SR_CgaCtaId ;  /* 0x00000000002579c3 */ /* 0x000e700000008800 */
[----:B------:R-:W-:Y:S05]  /*15a0*/  BRA.U UP0, `(.L_x_18) ;  /* 0x0000000100347547 */ /* 0x000fea000b800000 */
[----:B------:R-:W2:Y:S01]  /*15b0*/  S2R R2, SR_CgaCtaId ;  /* 0x0000000000027919 */ /* 0x000ea20000008800 */
[----:B------:R-:W-:-:S04]  /*15c0*/  MOV R3, 0x400 ;  /* 0x0000040000037802 */ /* 0x000fc80000000f00 */
[----:B--2---:R-:W-:Y:S02]  /*15d0*/  LEA R3, R2, R3, 0x18 ;  /* 0x0000000302037211 */ /* 0x004fe400078ec0ff */
[----:B------:R-:W-:-:S03]  /*15e0*/  SHF.L.U32 R2, R10, 0x1f, RZ ;  /* 0x0000001f0a027819 */ /* 0x000fc600000006ff */
[----:B------:R-:W-:-:S04]  /*15f0*/  IMAD R3, R12, 0x8, R3 ;  /* 0x000000080c037824 */ /* 0x000fc800078e0203 */
[----:B------:R-:W2:Y:S02]  /*1600*/  SYNCS.PHASECHK.TRANS64.TRYWAIT P0, [R3+URZ+0x120], R2 ;  /* 0x00012002030075a7 */ /* 0x000ea400080011ff */
[----:B--2---:R-:W-:Y:S05]  /*1610*/  @!P0 BRA `(.L_x_19) ;  /* 0x0000005c00b08947 */ /* 0x004fea0003800000 */
.L_x_109:
[----:B------:R-:W-:Y:S01]  /*1620*/  VIADD R12, R12, 0x1 ;  /* 0x000000010c0c7836 */ /* 0x000fe20000000000 */
[----:B------:R2:W-:Y:S04]  /*1630*/  SYNCS.ARRIVE.TRANS64.A1T0 RZ, [R3+URZ+0x110], RZ ;  /* 0x000110ff03ff79a7 */ /* 0x0005e800081000ff */
[----:B------:R-:W-:-:S04]  /*1640*/  ISETP.NE.AND P0, PT, R12, 0x2, PT ;  /* 0x000000020c00780c */ /* 0x000fc80003f05270 */
[----:B------:R-:W-:Y:S02]  /*1650*/  SEL R12, R12, RZ, P0 ;  /* 0x000000ff0c0c7207 */ /* 0x000fe40000000000 */
[----:B--2---:R-:W-:-:S04]  /*1660*/  SEL R3, RZ, 0x1, P0 ;  /* 0x00000001ff037807 */ /* 0x004fc80000000000 */
[----:B------:R-:W-:-:S07]  /*1670*/  LOP3.LUT R10, R10, R3, RZ, 0x3c, !PT ;  /* 0x000000030a0a7212 */ /* 0x000fce00078e3cff */
.L_x_18:
[----:B------:R-:W-:Y:S01]  /*1680*/  UMOV UR4, 0x400 ;  /* 0x0000040000047882 */ /* 0x000fe20000000000 */
[----:B------:R-:W-:Y:S01]  /*1690*/  SHF.L.U32 R2, R15, 0x1f, RZ ;  /* 0x0000001f0f027819 */ /* 0x000fe200000006ff */
[----:B-1----:R-:W-:Y:S01]  /*16a0*/  ULEA UR4, UR37, UR4, 0x18 ;  /* 0x0000000425047291 */ /* 0x002fe2000f8ec0ff */
[----:B------:R-:W-:Y:S01]  /*16b0*/  R2UR UR35, R21 ;  /* 0x00000000152372ca */ /* 0x000fe200000e0000 */
[----:B------:R-:W-:Y:S01]  /*16c0*/  UISETP.GE.U32.AND UP0, UPT, UR13, 0xff, UPT ;  /* 0x000000ff0d00788c */ /* 0x000fe2000bf06070 */
[----:B------:R-:W-:Y:S01]  /*16d0*/  R2UR UR11, R20 ;  /* 0x00000000140b72ca */ /* 0x000fe200000e0000 */
[----:B------:R-:W-:Y:S01]  /*16e0*/  ULEA UR8, UR6, UR4, 0x3 ;  /* 0x0000000406087291 */ /* 0x000fe2000f8e18ff */
[----:B------:R-:W-:-:S08]  /*16f0*/  UMOV UR24, URZ ;  /* 0x000000ff00187c82 */ /* 0x000fd00008000000 */
[----:B------:R1:W2:Y:S01]  /*1700*/  SYNCS.PHASECHK.TRANS64.TRYWAIT P0, [UR8+0x40], R2 ;  /* 0x00004002ff0075a7 */ /* 0x0002a20008001108 */
[----:B------:R-:W-:Y:S02]  /*1710*/  USHF.L.U32 UR35, UR35, 0x6, URZ ;  /* 0x0000000623237899 */ /* 0x000fe400080006ff */
[----:B------:R-:W-:Y:S01]  /*1720*/  USHF.L.U32 UR11, UR11, 0x7, URZ ;  /* 0x000000070b0b7899 */ /* 0x000fe200080006ff */
[----:B------:R-:W-:Y:S11]  /*1730*/  BRA.U !UP0, `(.L_x_20) ;  /* 0x0000000108a87547 */ /* 0x000ff6000b800000 */
[----:B------:R-:W-:Y:S01]  /*1740*/  UMOV UR16, URZ ;  /* 0x000000ff00107c82 */ /* 0x000fe20008000000 */
[----:B------:R-:W-:-:S05]  /*1750*/  UMOV UR17, UR6 ;  /* 0x0000000600117c82 */ /* 0x000fca0008000000 */
.L_x_25:
[----:B-1----:R-:W-:Y:S01]  /*1760*/  ULEA UR33, UR17, UR4, 0x3 ;  /* 0x0000000411217291 */ /* 0x002fe2000f8e18ff */
[----:B--2---:R-:W-:Y:S01]  /*1770*/  @!P5 MOV R3, 0x6000 ;  /* 0x000060000003d802 */ /* 0x004fe20000000f00 */
[----:B--2---:R-:W-:Y:S10]  /*1780*/  @P0 BRA `(.L_x_21) ;  /* 0x00000000000c0947 */ /* 0x004ff40003800000 */
[----:B------:R-:W-:-:S04]  /*1790*/  SHF.L.U32 R5, R15, 0x1f, RZ ;  /* 0x0000001f0f057819 */ /* 0x000fc800000006ff */
[----:B------:R-:W2:Y:S02]  /*17a0*/  SYNCS.PHASECHK.TRANS64.TRYWAIT P0, [UR33+0x40], R5 ;  /* 0x00004005ff0075a7 */ /* 0x000ea40008001121 */
[----:B--2---:R-:W-:Y:S05]  /*17b0*/  @!P0 BRA `(.L_x_22) ;  /* 0x0000005c005c8947 */ /* 0x004fea0003800000 */
.L_x_21:
[----:B------:R2:W-:Y:S01]  /*17c0*/  @!P5 SYNCS.ARRIVE.TRANS64 RZ, [UR33], R3 ;  /* 0x00000003ffffd9a7 */ /* 0x0005e20008000021 */
[----:B------:R-:W-:Y:S04]  /*17d0*/  BSSY.RECONVERGENT B0, `(.L_x_23) ;  /* 0x0000003000007945 */ /* 0x000fe80003800200 */
[----:B------:R-:W-:Y:S05]  /*17e0*/  @P4 BRA `(.L_x_24) ;  /* 0x0000000000044947 */ /* 0x000fea0003800000 */
[----:B------:R-:W-:Y:S05]  /*17f0*/  BPT.TRAP 0x1 ;  /* 0x000000040000795c */ /* 0x000fea0000300000 */
.L_x_24:
[----:B------:R-:W-:Y:S05]  /*1800*/  BSYNC.RECONVERGENT B0 ;  /* 0x0000000000007941 */ /* 0x000fea0003800200 */
.L_x_23:
[----:B------:R-:W-:Y:S02]  /*1810*/  UIADD3 UR6, UPT, UPT, UR17, 0x1, URZ ;  /* 0x0000000111067890 */ /* 0x000fe4000fffe0ff */
[----:B------:R-:W-:Y:S02]  /*1820*/  ULEA UR32, UR17, UR4, 0xd ;  /* 0x0000000411207291 */ /* 0x000fe4000f8e68ff */
[----:B------:R-:W-:Y:S02]  /*1830*/  UISETP.NE.AND UP0, UPT, UR6, 0x8, UPT ;  /* 0x000000080600788c */ /* 0x000fe4000bf05270 */
[----:B------:R-:W-:Y:S02]  /*1840*/  UIADD3 UR26, UP1, UPT, UR22, 0x80, URZ ;  /* 0x00000080161a7890 */ /* 0x000fe4000ff3e0ff */
[----:B------:R-:W-:Y:S02]  /*1850*/  USEL UR9, URZ, 0x1, UP0 ;  /* 0x00000001ff097887 */ /* 0x000fe40008000000 */
[----:B------:R-:W-:-:S02]  /*1860*/  USEL UR6, UR6, URZ, UP0 ;  /* 0x000000ff06067287 */ /* 0x000fc40008000000 */
[----:B------:R-:W-:Y:S02]  /*1870*/  UIADD3 UR20, UP0, UPT, UR22, 0x180, URZ ;  /* 0x0000018016147890 */ /* 0x000fe4000ff1e0ff */
[----:B------:R-:W-:Y:S01]  /*1880*/  ULEA UR8, UR6, UR4, 0x3 ;  /* 0x0000000406087291 */ /* 0x000fe2000f8e18ff */
[----:B------:R-:W-:Y:S01]  /*1890*/  LOP3.LUT R15, R15, UR9, RZ, 0x3c, !PT ;  /* 0x000000090f0f7c12 */ /* 0x000fe2000f8e3cff */
[----:B------:R-:W-:Y:S02]  /*18a0*/  USHF.L.U32 UR34, UR16, 0x7, URZ ;  /* 0x0000000710227899 */ /* 0x000fe400080006ff */
[----:B------:R-:W-:Y:S01]  /*18b0*/  UIADD3.X UR27, UPT, UPT, URZ, UR23, URZ, UP1, !UPT ;  /* 0x00000017ff1b7290 */ /* 0x000fe20008ffe4ff */
[----:B-1----:R-:W-:Y:S01]  /*18c0*/  SHF.L.U32 R2, R15, 0x1f, RZ ;  /* 0x0000001f0f027819 */ /* 0x002fe200000006ff */
[----:B------:R-:W-:Y:S02]  /*18d0*/  UIADD3 UR32, UPT, UPT, UR32, 0x4400, URZ ;  /* 0x0000440020207890 */ /* 0x000fe4000fffe0ff */
[----:B------:R-:W-:Y:S01]  /*18e0*/  UIADD3.X UR21, UPT, UPT, URZ, UR23, URZ, UP0, !UPT ;  /* 0x00000017ff157290 */ /* 0x000fe200087fe4ff */
[----:B------:R1:W1:Y:S01]  /*18f0*/  SYNCS.PHASECHK.TRANS64.TRYWAIT P0, [UR8+0x40], R2 ;  /* 0x00004002ff0075a7 */ /* 0x0002620008001108 */
[----:B------:R-:W-:Y:S01]  /*1900*/  ULEA UR8, UR17, UR4, 0xe ;  /* 0x0000000411087291 */ /* 0x000fe2000f8e70ff */
[----:B------:R-:W-:Y:S01]  /*1910*/  UMOV UR18, 0x0 ;  /* 0x0000000000127882 */ /* 0x000fe20000000000 */
[----:B------:R-:W-:-:S02]  /*1920*/  UMOV UR19, 0x10000000 ;  /* 0x1000000000137882 */ /* 0x000fc40000000000 */
[----:B------:R-:W-:Y:S01]  /*1930*/  UIADD3 UR8, UPT, UPT, UR8, 0x14400, URZ ;  /* 0x0001440008087890 */ /* 0x000fe2000fffe0ff */
[----:B------:R1:W-:Y:S01]  /*1940*/  UTMALDG.3D [UR32], [UR26], desc[UR18] ;  /* 0x000012201a0075b4 */ /* 0x0003e20008011000 */
[----:B------:R-:W-:Y:S01]  /*1950*/  UMOV UR12, UR36 ;  /* 0x00000024000c7c82 */ /* 0x000fe20008000000 */
[----:B------:R-:W-:Y:S01]  /*1960*/  UMOV UR9, UR33 ;  /* 0x0000002100097c82 */ /* 0x000fe20008000000 */
[----:B------:R-:W-:Y:S01]  /*1970*/  UMOV UR10, UR34 ;  /* 0x00000022000a7c82 */ /* 0x000fe20008000000 */
[----:B------:R-:W-:Y:S01]  /*1980*/  UIADD3 UR16, UPT, UPT, UR16, 0x1, URZ ;  /* 0x0000000110107890 */ /* 0x000fe2000fffe0ff */
[----:B------:R-:W-:Y:S01]  /*1990*/  UMOV UR24, UR5 ;  /* 0x0000000500187c82 */ /* 0x000fe20008000000 */
[----:B------:R-:W-:Y:S02]  /*19a0*/  UMOV UR17, UR6 ;  /* 0x0000000600117c82 */ /* 0x000fe40008000000 */
[----:B------:R1:W-:Y:S01]  /*19b0*/  UTMALDG.3D [UR8], [UR20], desc[UR18] ;  /* 0x00001208140075b4 */ /* 0x0003e20008011000 */
[----:B------:R-:W-:-:S09]  /*19c0*/  UISETP.NE.AND UP0, UPT, UR16, UR5, UPT ;  /* 0x000000051000728c */ /* 0x000fd2000bf05270 */
[----:B------:R-:W-:Y:S05]  /*19d0*/  BRA.U UP0, `(.L_x_25) ;  /* 0xfffffffd00607547 */ /* 0x000fea000b83ffff */
.L_x_20:
[----:B-1----:R-:W-:Y:S01]  /*19e0*/  ULEA UR8, UR6, UR4, 0x3 ;  /* 0x0000000406087291 */ /* 0x002fe2000f8e18ff */
[----:B------:R-:W-:Y:S01]  /*19f0*/  SHF.L.U32 R2, R15, 0x1f, RZ ;  /* 0x0000001f0f027819 */ /* 0x000fe200000006ff */
[----:B------:R-:W-:Y:S01]  /*1a00*/  @!P1 SYNCS.ARRIVE.TRANS64.A1T0 RZ, [UR4+0xa8], RZ ;  /* 0x0000a8ffffff99a7 */ /* 0x000fe20008100004 */
[----:B------:R-:W-:-:S06]  /*1a10*/  UISETP.GT.AND UP0, UPT, UR15, UR14, UPT ;  /* 0x0000000e0f00728c */ /* 0x000fcc000bf04270 */
[----:B--2---:R1:W2:Y:S03]  /*1a20*/  SYNCS.PHASECHK.TRANS64.TRYWAIT P0, [UR8+0x40], R2 ;  /* 0x00004002ff0075a7 */ /* 0x0042a60008001108 */
[----:B------:R-:W-:Y:S05]  /*1a30*/  BRA.U !UP0, `(.L_x_26) ;  /* 0x0000000108ac7547 */ /* 0x000fea000b800000 */
[----:B------:R-:W-:Y:S01]  /*1a40*/  UIADD3 UR21, UPT, UPT, UR7, UR24, URZ ;  /* 0x0000001807157290 */ /* 0x000fe2000fffe0ff */
[----:B------:R-:W-:-:S11]  /*1a50*/  UMOV UR25, UR6 ;  /* 0x0000000600197c82 */ /* 0x000fd60008000000 */
.L_x_31:
[----:B-1----:R-:W-:Y:S01]  /*1a60*/  ULEA UR17, UR25, UR4, 0x3 ;  /* 0x0000000419117291 */ /* 0x002fe2000f8e18ff */
[----:B--2---:R-:W-:Y:S01]  /*1a70*/  @!P5 MOV R3, 0x6000 ;  /* 0x000060000003d802 */ /* 0x004fe20000000f00 */
[----:B--2---:R-:W-:Y:S10]  /*1a80*/  @P0 BRA `(.L_x_27) ;  /* 0x00000000000c0947 */ /* 0x004ff40003800000 */
[----:B------:R-:W-:-:S04]  /*1a90*/  SHF.L.U32 R5, R15, 0x1f, RZ ;  /* 0x0000001f0f057819 */ /* 0x000fc800000006ff */
[----:B------:R-:W2:Y:S02]  /*1aa0*/  SYNCS.PHASECHK.TRANS64.TRYWAIT P0, [UR17+0x40], R5 ;  /* 0x00004005ff0075a7 */ /* 0x000ea40008001111 */
[----:B--2---:R-:W-:Y:S05]  /*1ab0*/  @!P0 BRA `(.L_x_28) ;  /* 0x0000005800b48947 */ /* 0x004fea0003800000 */
.L_x_27:
[----:B------:R2:W-:Y:S01]  /*1ac0*/  @!P5 SYNCS.ARRIVE.TRANS64 RZ, [UR17], R3 ;  /* 0x00000003ffffd9a7 */ /* 0x0005e20008000011 */
[----:B------:R-:W-:Y:S04]  /*1ad0*/  BSSY.RECONVERGENT B0, `(.L_x_29) ;  /* 0x0000003000007945 */ /* 0x000fe80003800200 */
[----:B------:R-:W-:Y:S05]  /*1ae0*/  @P4 BRA `(.L_x_30) ;  /* 0x0000000000044947 */ /* 0x000fea0003800000 */
[----:B------:R-:W-:Y:S05]  /*1af0*/  BPT.TRAP 0x1 ;  /* 0x000000040000795c */ /* 0x000fea0000300000 */
.L_x_30:
[----:B------:R-:W-:Y:S05]  /*1b00*/  BSYNC.RECONVERGENT B0 ;  /* 0x0000000000007941 */ /* 0x000fea0003800200 */
.L_x_29:
        /* <DEDUP_REMOVED lines=10> */
[----:B------:R-:W-:Y:S01]  /*1bb0*/  UIADD3 UR16, UPT, UPT, UR16, 0x4400, URZ ;  /* 0x0000440010107890 */ /* 0x000fe2000fffe0ff */
[----:B-1----:R-:W-:Y:S01]  /*1bc0*/  SHF.L.U32 R2, R15, 0x1f, RZ ;  /* 0x0000001f0f027819 */ /* 0x002fe200000006ff */
[----:B------:R-:W-:Y:S02]  /*1bd0*/  UIADD3.X UR31, UPT, UPT, URZ, UR23, URZ, UP1, !UPT ;  /* 0x00000017ff1f7290 */ /* 0x000fe40008ffe4ff */
[----:B------:R-:W-:Y:S01]  /*1be0*/  UIADD3.X UR29, UPT, UPT, URZ, UR23, URZ, UP0, !UPT ;  /* 0x00000017ff1d7290 */ /* 0x000fe200087fe4ff */
[----:B------:R1:W1:Y:S01]  /*1bf0*/  SYNCS.PHASECHK.TRANS64.TRYWAIT P0, [UR8+0x40], R2 ;  /* 0x00004002ff0075a7 */ /* 0x0002620008001108 */
[----:B------:R-:W-:Y:S01]  /*1c00*/  ULEA UR8, UR25, UR4, 0xe ;  /* 0x0000000419087291 */ /* 0x000fe2000f8e70ff */
[----:B------:R-:W-:Y:S01]  /*1c10*/  UMOV UR26, 0x0 ;  /* 0x00000000001a7882 */ /* 0x000fe20000000000 */
[----:B------:R-:W-:-:S02]  /*1c20*/  UMOV UR27, 0x10000000 ;  /* 0x10000000001b7882 */ /* 0x000fc40000000000 */
[----:B------:R-:W-:Y:S01]  /*1c30*/  UIADD3 UR8, UPT, UPT, UR8, 0x14400, URZ ;  /* 0x0001440008087890 */ /* 0x000fe2000fffe0ff */
[----:B------:R-:W-:Y:S01]  /*1c40*/  UMOV UR19, UR35 ;  /* 0x0000002300137c82 */ /* 0x000fe20008000000 */
[----:B------:R-:W-:Y:S01]  /*1c50*/  UMOV UR20, UR36 ;  /* 0x0000002400147c82 */ /* 0x000fe20008000000 */
[----:B------:R-:W-:Y:S01]  /*1c60*/  UMOV UR12, UR36 ;  /* 0x00000024000c7c82 */ /* 0x000fe20008000000 */
[----:B------:R-:W-:Y:S01]  /*1c70*/  UMOV UR9, UR17 ;  /* 0x0000001100097c82 */ /* 0x000fe20008000000 */
[----:B------:R-:W-:Y:S01]  /*1c80*/  UMOV UR10, UR18 ;  /* 0x00000012000a7c82 */ /* 0x000fe20008000000 */
[----:B------:R1:W-:Y:S01]  /*1c90*/  UTMALDG.3D [UR16], [UR30], desc[UR26] ;  /* 0x00001a101e0075b4 */ /* 0x0003e20008011000 */
[----:B------:R-:W-:Y:S01]  /*1ca0*/  UIADD3 UR24, UPT, UPT, UR24, 0x1, URZ ;  /* 0x0000000118187890 */ /* 0x000fe2000fffe0ff */
[----:B------:R-:W-:-:S03]  /*1cb0*/  UMOV UR25, UR6 ;  /* 0x0000000600197c82 */ /* 0x000fc60008000000 */
[----:B------:R-:W-:Y:S01]  /*1cc0*/  UISETP.NE.AND UP0, UPT, UR24, UR21, UPT ;  /* 0x000000151800728c */ /* 0x000fe2000bf05270 */
[----:B------:R1:W-:Y:S08]  /*1cd0*/  UTMALDG.3D [UR8], [UR28], desc[UR26] ;  /* 0x00001a081c0075b4 */ /* 0x0003f00008011000 */
[----:B------:R-:W-:Y:S05]  /*1ce0*/  BRA.U UP0, `(.L_x_31) ;  /* 0xfffffffd005c7547 */ /* 0x000fea000b83ffff */
.L_x_26:
[C---:B-1----:R-:W-:Y:S01]  /*1cf0*/  LEA R2, R14.reuse, UR4, 0x3 ;  /* 0x000000040e027c11 */ /* 0x042fe2000f8e18ff */
[----:B------:R-:W-:Y:S01]  /*1d00*/  NOP ;  /* 0x0000000000007918 */ /* 0x000fe20000000000 */
[----:B--2---:R-:W-:Y:S02]  /*1d10*/  SHF.L.U32 R3, R13, 0x1f, RZ ;  /* 0x0000001f0d037819 */ /* 0x004fe400000006ff */
[----:B------:R-:W-:Y:S02]  /*1d20*/  LEA R4, R14, UR4, 0x4 ;  /* 0x000000040e047c11 */ /* 0x000fe4000f8e20ff */
[----:B------:R-:W1:Y:S02]  /*1d30*/  SYNCS.PHASECHK.TRANS64.TRYWAIT P0, [R2+URZ+0xb0], R3 ;  /* 0x0000b003020075a7 */ /* 0x000e6400080011ff */
[----:B-1----:R-:W-:Y:S05]  /*1d40*/  @!P0 BRA `(.L_x_32) ;  /* 0x0000005800288947 */ /* 0x002fea0003800000 */
.L_x_112:
[----:B------:R-:W2:Y:S01]  /*1d50*/  LDS.128 R4, [R4+0x140] ;  /* 0x0001400004047984 */ /* 0x000ea20000000c00 */
[----:B---3--:R-:W-:Y:S01]  /*1d60*/  ISETP.GE.AND P0, PT, R40, 0x1, PT ;  /* 0x000000012800780c */ /* 0x008fe20003f06270 */
[----:B-1----:R-:W-:Y:S01]  /*1d70*/  VIADD R2, R2, 0xc0 ;  /* 0x000000c002027836 */ /* 0x002fe20000000000 */
[----:B------:R-:W-:Y:S01]  /*1d80*/  @!PT LDS RZ, [RZ] ;  /* 0x00000000fffff984 */ /* 0x000fe20000000800 */
[----:B------:R-:W-:Y:S01]  /*1d90*/  @!PT LDS RZ, [RZ] ;  /* 0x00000000fffff984 */ /* 0x000fe20000000800 */
[----:B------:R-:W-:Y:S01]  /*1da0*/  @!PT LDS RZ, [RZ] ;  /* 0x00000000fffff984 */ /* 0x000fe20000000800 */
[----:B------:R-:W-:Y:S01]  /*1db0*/  @!PT LDS RZ, [RZ] ;  /* 0x00000000fffff984 */ /* 0x000fe20000000800 */
[----:B------:R1:W-:Y:S06]  /*1dc0*/  MEMBAR.ALL.CTA ;  /* 0x0000000000007992 */ /* 0x0003ec0000008000 */
[----:B-1----:R-:W1:Y:S01]  /*1dd0*/  FENCE.VIEW.ASYNC.S ;  /* 0x00000000000073c6 */ /* 0x002e620000000000 */
[----:B------:R-:W-:-:S04]  /*1de0*/  PRMT R2, RZ, 0x654, R2 ;  /* 0x00000654ff027816 */ /* 0x000fc80000000002 */
[----:B-1----:R1:W-:Y:S01]  /*1df0*/  SYNCS.ARRIVE.TRANS64.RED.A1T0 RZ, [R2+URZ], RZ ;  /* 0x000000ff02ff79a7 */ /* 0x0023e200081004ff */
[----:B--2---:R-:W-:-:S13]  /*1e00*/  LOP3.LUT P2, RZ, R6, 0x1, RZ, 0xc0, !PT ;  /* 0x0000000106ff7812 */ /* 0x004fda000784c0ff */
[----:B------:R-:W-:Y:S01]  /*1e10*/  @P2 SHF.R.U32.HI R3, RZ, 0x10, R5 ;  /* 0x00000010ff032819 */ /* 0x000fe20000011605 */
[----:B------:R-:W-:Y:S01]  /*1e20*/  VOTEU.ANY UP0, P2 ;  /* 0x0000000000ff7886 */ /* 0x000fe20001000100 */
[----:B------:R-:W-:Y:S02]  /*1e30*/  @P2 MOV R11, R4 ;  /* 0x00000004000b2202 */ /* 0x000fe40000000f00 */
[----:B------:R-:W-:Y:S02]  /*1e40*/  @P2 R2UR.BROADCAST UR8, R3 ;  /* 0x00000000030822ca */ /* 0x000fe400008e0000 */
[----:B------:R-:W-:-:S11]  /*1e50*/  @P2 LOP3.LUT R8, R5, 0xffff, RZ, 0xc0, !PT ;  /* 0x0000ffff05082812 */ /* 0x000fd600078ec0ff */
[----:B------:R-:W-:Y:S01]  /*1e60*/  @UP0 UMOV UR36, UR8 ;  /* 0x0000000800240c82 */ /* 0x000fe20008000000 */
[----:B-1----:R-:W-:Y:S05]  /*1e70*/  @!P0 BRA `(.L_x_33) ;  /* 0x0000000000b88947 */ /* 0x002fea0003800000 */
[----:B------:R-:W4:Y:S01]  /*1e80*/  LDC.64 R4, c[0x0][0xb18] ;  /* 0x0002c600ff047b82 */ /* 0x000f220000000a00 */
[----:B------:R-:W-:-:S07]  /*1e90*/  ISETP.NE.AND P3, PT, R40, 0x1, PT ;  /* 0x000000012800780c */ /* 0x000fce0003f65270 */
[----:B------:R-:W1:Y:S08]  /*1ea0*/  LDC.64 R6, c[0x0][0xb10] ;  /* 0x0002c400ff067b82 */ /* 0x000e700000000a00 */
[----:B------:R-:W2:Y:S08]  /*1eb0*/  LDC R16, c[0x0][0xb20] ;  /* 0x0002c800ff107b82 */ /* 0x000eb00000000800 */
[----:B------:R-:W3:Y:S01]  /*1ec0*/  LDC R18, c[0x0][0xb0c] ;  /* 0x0002c300ff127b82 */ /* 0x000ee20000000800 */
[----:B----4-:R-:W-:Y:S01]  /*1ed0*/  IMAD.HI.U32 R17, R0, R5, RZ ;  /* 0x0000000500117227 */ /* 0x010fe200078e00ff */
[----:B------:R-:W-:-:S03]  /*1ee0*/  ISETP.NE.AND P0, PT, R4, 0x1, PT ;  /* 0x000000010400780c */ /* 0x000fc60003f05270 */
[----:B------:R-:W-:-:S03]  /*1ef0*/  IMAD.HI.U32 R5, R8, R5, RZ ;  /* 0x0000000508057227 */ /* 0x000fc600078e00ff */
[----:B------:R-:W4:Y:S01]  /*1f00*/  LDC.64 R2, c[0x0][0xb28] ;  /* 0x0002ca00ff027b82 */ /* 0x000f220000000a00 */
[----:B-1----:R-:W-:-:S04]  /*1f10*/  IMAD.HI.U32 R20, R9, R6, RZ ;  /* 0x0000000609147227 */ /* 0x002fc800078e00ff */
[----:B------:R-:W-:Y:S01]  /*1f20*/  IMAD.HI.U32 R22, R11, R6, RZ ;  /* 0x000000060b167227 */ /* 0x000fe200078e00ff */
[----:B------:R-:W-:Y:S02]  /*1f30*/  SHF.R.U32.HI R20, RZ, R7, R20 ;  /* 0x00000007ff147219 */ /* 0x000fe40000011614 */
[-C--:B--2---:R-:W-:Y:S02]  /*1f40*/  SHF.R.U32.HI R17, RZ, R16.reuse, R17 ;  /* 0x00000010ff117219 */ /* 0x084fe40000011611 */
[----:B------:R-:W-:Y:S02]  /*1f50*/  SHF.R.U32.HI R5, RZ, R16, R5 ;  /* 0x00000010ff057219 */ /* 0x000fe40000011605 */
[----:B------:R-:W-:Y:S02]  /*1f60*/  SEL R17, R0, R17, !P0 ;  /* 0x0000001100117207 */ /* 0x000fe40004000000 */
[----:B------:R-:W-:Y:S02]  /*1f70*/  SHF.R.U32.HI R22, RZ, R7, R22 ;  /* 0x00000007ff167219 */ /* 0x000fe40000011616 */
[----:B---3--:R-:W-:-:S02]  /*1f80*/  ISETP.NE.AND P1, PT, R18, 0x1, PT ;  /* 0x000000011200780c */ /* 0x008fc40003f25270 */
[----:B------:R-:W-:Y:S02]  /*1f90*/  SEL R5, R8, R5, !P0 ;  /* 0x0000000508057207 */ /* 0x000fe40004000000 */
[----:B------:R-:W-:Y:S02]  /*1fa0*/  SEL R19, R9, R20, !P1 ;  /* 0x0000001409137207 */ /* 0x000fe40004800000 */
[----:B------:R-:W-:Y:S01]  /*1fb0*/  SEL R7, R11, R22, !P1 ;  /* 0x000000160b077207 */ /* 0x000fe20004800000 */
[----:B----4-:R-:W-:-:S04]  /*1fc0*/  IMAD.HI.U32 R20, R17, R2, RZ ;  /* 0x0000000211147227 */ /* 0x010fc800078e00ff */
[----:B------:R-:W-:Y:S01]  /*1fd0*/  IMAD.HI.U32 R6, R19, R2, RZ ;  /* 0x0000000213067227 */ /* 0x000fe200078e00ff */
[----:B------:R-:W-:-:S04]  /*1fe0*/  @P3 SHF.R.U32.HI R17, RZ, R3, R20 ;  /* 0x00000003ff113219 */ /* 0x000fc80000011614 */
[----:B------:R-:W-:Y:S01]  /*1ff0*/  @P3 SHF.R.U32.HI R19, RZ, R3, R6 ;  /* 0x00000003ff133219 */ /* 0x000fe20000011606 */
[----:B------:R-:W-:-:S04]  /*2000*/  IMAD R17, R40, R17, RZ ;  /* 0x0000001128117224 */ /* 0x000fc800078e02ff */
[----:B------:R-:W-:Y:S01]  /*2010*/  IMAD R6, R40, R19, RZ ;  /* 0x0000001328067224 */ /* 0x000fe200078e02ff */
[C---:B------:R-:W-:Y:S02]  /*2020*/  ISETP.GE.AND P0, PT, R5.reuse, R17, PT ;  /* 0x000000110500720c */ /* 0x040fe40003f06270 */
[----:B------:R-:W-:Y:S02]  /*2030*/  IADD3 R17, PT, PT, -R5, RZ, RZ ;  /* 0x000000ff05117210 */ /* 0x000fe40007ffe1ff */
[----:B------:R-:W-:Y:S01]  /*2040*/  ISETP.GE.OR P0, PT, R7, R6, P0 ;  /* 0x000000060700720c */ /* 0x000fe20000706670 */
[----:B------:R-:W-:-:S04]  /*2050*/  IMAD.HI.U32 R6, R5, R2, RZ ;  /* 0x0000000205067227 */ /* 0x000fc800078e00ff */
[----:B------:R-:W-:Y:S01]  /*2060*/  IMAD R8, R4, R17, R8 ;  /* 0x0000001104087224 */ /* 0x000fe200078e0208 */
[----:B------:R-:W-:-:S04]  /*2070*/  SHF.R.U32.HI R6, RZ, R3, R6 ;  /* 0x00000003ff067219 */ /* 0x000fc80000011606 */
[----:B------:R-:W-:-:S03]  /*2080*/  SEL R6, R5, R6, !P3 ;  /* 0x0000000605067207 */ /* 0x000fc60005800000 */
[----:B------:R-:W-:-:S04]  /*2090*/  @!P0 IMAD.HI.U32 R16, R7, R2, RZ ;  /* 0x0000000207108227 */ /* 0x000fc800078e00ff */
[----:B------:R-:W-:Y:S01]  /*20a0*/  IMAD.MOV R2, RZ, RZ, -R6 ;  /* 0x000000ffff027224 */ /* 0x000fe200078e0a06 */
[----:B------:R-:W-:-:S03]  /*20b0*/  @!P0 SHF.R.U32.HI R16, RZ, R3, R16 ;  /* 0x00000003ff108219 */ /* 0x000fc60000011610 */
[----:B------:R-:W-:Y:S01]  /*20c0*/  IMAD R2, R40, R2, R5 ;  /* 0x0000000228027224 */ /* 0x000fe200078e0205 */
        /* <DEDUP_REMOVED lines=9> */
.L_x_33:
[----:B------:R-:W1:Y:S02]  /*2160*/  LDCU UR8, c[0x0][0xb30] ;  /* 0x00016600ff0877ac */ /* 0x000e640008000800 */
[----:B-1----:R-:W-:-:S09]  /*2170*/  UISETP.NE.AND UP0, UPT, UR8, 0x1, UPT ;  /* 0x000000010800788c */ /* 0x002fd2000bf05270 */
[----:B------:R-:W-:Y:S05]  /*2180*/  BRA.U UP0, `(.L_x_34) ;  /* 0x0000000100407547 */ /* 0x000fea000b800000 */
[----:B------:R-:W1:Y:S08]  /*2190*/  LDC.64 R4, c[0x0][0xb10] ;  /* 0x0002c400ff047b82 */ /* 0x000e700000000a00 */
[----:B------:R-:W2:Y:S08]  /*21a0*/  LDC.64 R2, c[0x0][0xb18] ;  /* 0x0002c600ff027b82 */ /* 0x000eb00000000a00 */
[----:B------:R-:W3:Y:S08]  /*21b0*/  LDC R6, c[0x0][0xb20] ;  /* 0x0002c800ff067b82 */ /* 0x000ef00000000800 */
[----:B------:R-:W4:Y:S01]  /*21c0*/  LDC R16, c[0x0][0xb0c] ;  /* 0x0002c300ff107b82 */ /* 0x000f220000000800 */
[----:B-1----:R-:W-:-:S05]  /*21d0*/  IMAD.HI.U32 R4, R11, R4, RZ ;  /* 0x000000040b047227 */ /* 0x002fca00078e00ff */
[----:B------:R-:W-:Y:S01]  /*21e0*/  SHF.R.U32.HI R4, RZ, R5, R4 ;  /* 0x00000005ff047219 */ /* 0x000fe20000011604 */
[----:B--2---:R-:W-:Y:S01]  /*21f0*/  IMAD.HI.U32 R3, R8, R3, RZ ;  /* 0x0000000308037227 */ /* 0x004fe200078e00ff */
[----:B------:R-:W-:-:S04]  /*2200*/  ISETP.NE.AND P0, PT, R2, 0x1, PT ;  /* 0x000000010200780c */ /* 0x000fc80003f05270 */
[----:B---3--:R-:W-:-:S04]  /*2210*/  SHF.R.U32.HI R3, RZ, R6, R3 ;  /* 0x00000006ff037219 */ /* 0x008fc80000011603 */
[----:B------:R-:W-:Y:S02]  /*2220*/  SEL R3, R8, R3, !P0 ;  /* 0x0000000308037207 */ /* 0x000fe40004000000 */
[----:B----4-:R-:W-:-:S04]  /*2230*/  ISETP.NE.AND P1, PT, R16, 0x1, PT ;  /* 0x000000011000780c */ /* 0x010fc80003f25270 */
[----:B------:R-:W-:-:S05]  /*2240*/  SEL R4, R11, R4, !P1 ;  /* 0x000000040b047207 */ /* 0x000fca0004800000 */
[----:B------:R-:W-:Y:S02]  /*2250*/  IMAD.IADD R5, R3, 0x1, -R4 ;  /* 0x0000000103057824 */ /* 0x000fe400078e0a04 */
[----:B------:R-:W-:Y:S02]  /*2260*/  IMAD.IADD R3, R4, 0x1, -R3 ;  /* 0x0000000104037824 */ /* 0x000fe400078e0a03 */
[----:B------:R-:W-:Y:S02]  /*2270*/  IMAD R11, R5, R16, R11 ;  /* 0x00000010050b7224 */ /* 0x000fe400078e020b */
[----:B------:R-:W-:-:S07]  /*2280*/  IMAD R8, R3, R2, R8 ;  /* 0x0000000203087224 */ /* 0x000fce00078e0208 */
.L_x_34:
[----:B------:R-:W-:Y:S01]  /*2290*/  VIADD R14, R14, 0x1 ;  /* 0x000000010e0e7836 */ /* 0x000fe20000000000 */
[----:B------:R-:W-:Y:S01]  /*22a0*/  PLOP3.LUT P1, PT, PT, PT, PT, 0x80, 0x8 ;  /* 0x000000000008781c */ /* 0x000fe20003f2f070 */
[----:B------:R-:W-:Y:S02]  /*22b0*/  IMAD.IADD R21, R11, 0x1, R90 ;  /* 0x000000010b157824 */ /* 0x000fe400078e025a */
[----:B------:R-:W-:Y:S01]  /*22c0*/  IMAD.IADD R20, R8, 0x1, R83 ;  /* 0x0000000108147824 */ /* 0x000fe200078e0253 */
[----:B------:R-:W-:-:S04]  /*22d0*/  ISETP.NE.AND P0, PT, R14, 0x2, PT ;  /* 0x000000020e00780c */ /* 0x000fc80003f05270 */
[----:B------:R-:W-:Y:S02]  /*22e0*/  SEL R2, RZ, 0x1, P0 ;  /* 0x00000001ff027807 */ /* 0x000fe40000000000 */
[----:B------:R-:W-:Y:S02]  /*22f0*/  SEL R14, R14, RZ, P0 ;  /* 0x000000ff0e0e7207 */ /* 0x000fe40000000000 */
[----:B------:R-:W-:Y:S01]  /*2300*/  LOP3.LUT R13, R13, R2, RZ, 0x3c, !PT ;  /* 0x000000020d0d7212 */ /* 0x000fe200078e3cff */
[----:B------:R-:W-:Y:S06]  /*2310*/  @P2 BRA `(.L_x_35) ;  /* 0xfffffff000982947 */ /* 0x000fec000383ffff */
[----:B------:R-:W-:Y:S01]  /*2320*/  UIADD3 UR4, UPT, UPT, UR4, 0x40, URZ ;  /* 0x0000004004047890 */ /* 0x000fe2000fffe0ff */
[----:B------:R-:W-:-:S03]  /*2330*/  SHF.L.U32 R3, R15, 0x1f, RZ ;  /* 0x0000001f0f037819 */ /* 0x000fc600000006ff */
[----:B------:R-:W-:-:S09]  /*2340*/  ULEA UR5, UR6, UR4, 0x3 ;  /* 0x0000000406057291 */ /* 0x000fd2000f8e18ff */
[----:B------:R-:W1:Y:S02]  /*2350*/  SYNCS.PHASECHK.TRANS64.TRYWAIT P0, [UR5], R3 ;  /* 0x00000003ff0075a7 */ /* 0x000e640008001105 */
[----:B-1----:R-:W-:Y:S05]  /*2360*/  @!P0 BRA `(.L_x_36) ;  /* 0x0000005000b48947 */ /* 0x002fea0003800000 */
.L_x_114:
[----:B------:R-:W-:-:S04]  /*2370*/  UIADD3 UR6, UPT, UPT, UR6, 0x1, URZ ;  /* 0x0000000106067890 */ /* 0x000fc8000fffe0ff */
[----:B------:R-:W-:-:S04]  /*2380*/  UISETP.NE.AND UP0, UPT, UR6, 0x8, UPT ;  /* 0x000000080600788c */ /* 0x000fc8000bf05270 */
[----:B------:R-:W-:Y:S02]  /*2390*/  USEL UR7, URZ, 0x1, UP0 ;  /* 0x00000001ff077887 */ /* 0x000fe40008000000 */
[----:B------:R-:W-:-:S04]  /*23a0*/  USEL UR6, UR6, URZ, UP0 ;  /* 0x000000ff06067287 */ /* 0x000fc80008000000 */
[----:B------:R-:W-:Y:S01]  /*23b0*/  ULEA UR5, UR6, UR4, 0x3 ;  /* 0x0000000406057291 */ /* 0x000fe2000f8e18ff */
[----:B------:R-:W-:-:S04]  /*23c0*/  LOP3.LUT R2, R15, UR7, RZ, 0x3c, !PT ;  /* 0x000000070f027c12 */ /* 0x000fc8000f8e3cff */
[----:B-1----:R-:W-:-:S04]  /*23d0*/  SHF.L.U32 R3, R2, 0x1f, RZ ;  /* 0x0000001f02037819 */ /* 0x002fc800000006ff */
[----:B------:R-:W1:Y:S02]  /*23e0*/  SYNCS.PHASECHK.TRANS64.TRYWAIT P0, [UR5], R3 ;  /* 0x00000003ff0075a7 */ /* 0x000e640008001105 */
[----:B-1----:R-:W-:Y:S05]  /*23f0*/  @!P0 BRA `(.L_x_37) ;  /* 0x0000005000a88947 */ /* 0x002fea0003800000 */
.L_x_116:
        /* <DEDUP_REMOVED lines=9> */
.L_x_118:
        /* <DEDUP_REMOVED lines=9> */
.L_x_120:
        /* <DEDUP_REMOVED lines=9> */
.L_x_122:
        /* <DEDUP_REMOVED lines=9> */
.L_x_124:
        /* <DEDUP_REMOVED lines=9> */
.L_x_126:
[----:B------:R-:W-:-:S04]  /*26d0*/  UIADD3 UR6, UPT, UPT, UR6, 0x1, URZ ;  /* 0x0000000106067890 */ /* 0x000fc8000fffe0ff */
[----:B------:R-:W-:-:S04]  /*26e0*/  UISETP.NE.AND UP0, UPT, UR6, 0x8, UPT ;  /* 0x000000080600788c */ /* 0x000fc8000bf05270 */
[----:B------:R-:W-:Y:S02]  /*26f0*/  USEL UR5, URZ, 0x1, UP0 ;  /* 0x00000001ff057887 */ /* 0x000fe40008000000 */
[----:B------:R-:W-:-:S04]  /*2700*/  USEL UR6, UR6, URZ, UP0 ;  /* 0x000000ff06067287 */ /* 0x000fc80008000000 */
[----:B------:R-:W-:Y:S01]  /*2710*/  ULEA UR6, UR6, UR4, 0x3 ;  /* 0x0000000406067291 */ /* 0x000fe2000f8e18ff */
[----:B-1----:R-:W-:-:S04]  /*2720*/  LOP3.LUT R3, R2, UR5, RZ, 0x3c, !PT ;  /* 0x0000000502037c12 */ /* 0x002fc8000f8e3cff */
[----:B------:R-:W-:Y:S01]  /*2730*/  SHF.L.U32 R3, R3, 0x1f, RZ ;  /* 0x0000001f03037819 */ /* 0x000fe200000006ff */
[----:B----4-:R-:W-:-:S07]  /*2740*/  IMAD.U32 R0, RZ, RZ, UR6 ;  /* 0x00000006ff007e24 */ /* 0x010fce000f8e00ff */
.L_x_43:
[----:B-1----:R1:W2:Y:S02]  /*2750*/  SYNCS.PHASECHK.TRANS64.TRYWAIT P0, [R0+URZ], R3 ;  /* 0x00000003000075a7 */ /* 0x0022a400080011ff */
[----:B--2---:R-:W-:Y:S05]  /*2760*/  @!P0 NANOSLEEP.SYNCS 0x989680 ;  /* 0x009896800000895d */ /* 0x004fea0003900000 */
[----:B------:R-:W2:Y:S02]  /*2770*/  @!P0 SYNCS.PHASECHK.TRANS64 P0, [R0+URZ], R3 ;  /* 0x00000003000085a7 */ /* 0x000ea400080010ff */
[----:B--2---:R-:W-:Y:S05]  /*2780*/  @P0 EXIT ;  /* 0x000000000000094d */ /* 0x004fea0003800000 */
[----:B------:R-:W-:Y:S05]  /*2790*/  BRA `(.L_x_43) ;  /* 0xfffffffc00ec7947 */ /* 0x000fea000383ffff */
.L_x_17:
[----:B------:R-:W-:-:S04]  /*27a0*/  UISETP.NE.AND UP1, UPT, UR37, URZ, UPT ;  /* 0x000000ff2500728c */ /* 0x000fc8000bf25270 */
[----:B------:R-:W-:-:S09]  /*27b0*/  UISETP.NE.OR UP1, UPT, UR8, 0x1, UP1 ;  /* 0x000000010800788c */ /* 0x000fd20008f25670 */
[----:B------:R-:W-:Y:S05]  /*27c0*/  BRA.U UP1, `(.L_x_44) ;  /* 0x0000000501487547 */ /* 0x000fea000b800000 */
[----:B------:R-:W-:Y:S01]  /*27d0*/  ISETP.NE.AND P2, PT, R2, RZ, PT ;  /* 0x000000ff0200720c */ /* 0x000fe20003f45270 */
[----:B------:R-:W-:Y:S01]  /*27e0*/  IMAD.MOV.U32 R12, RZ, RZ, 0x1 ;  /* 0x00000001ff0c7424 */ /* 0x000fe200078e00ff */
[----:B------:R-:W-:Y:S02]  /*27f0*/  CS2R R10, SRZ ;  /* 0x00000000000a7805 */ /* 0x000fe4000001ff00 */
[----:B------:R-:W-:Y:S01]  /*2800*/  CS2R R8, SRZ ;  /* 0x0000000000087805 */ /* 0x000fe2000001ff00 */
[----:B------:R-:W-:Y:S01]  /*2810*/  UMOV UR4, 0x400 ;  /* 0x0000040000047882 */ /* 0x000fe20000000000 */
[----:B------:R-:W-:Y:S01]  /*2820*/  UMOV UR6, URZ ;  /* 0x000000ff00067c82 */ /* 0x000fe20008000000 */
[----:B------:R-:W-:-:S12]  /*2830*/  ULEA UR37, UR37, UR4, 0x18 ;  /* 0x0000000425257291 */ /* 0x000fd8000f8ec0ff */
.L_x_48:
[----:B------:R-:W-:Y:S02]  /*2840*/  LEA R0, R8, UR37, 0x3 ;  /* 0x0000002508007c11 */ /* 0x000fe4000f8e18ff */
[----:B------:R-:W-:-:S03]  /*2850*/  SHF.L.U32 R5, R9, 0x1f, RZ ;  /* 0x0000001f09057819 */ /* 0x000fc600000006ff */
[----:B------:R-:W-:Y:S01]  /*2860*/  VIADD R4, R0, 0x120 ;  /* 0x0000012000047836 */ /* 0x000fe20000000000 */
[----:B------:R-:W1:Y:S02]  /*2870*/  SYNCS.PHASECHK.TRANS64.TRYWAIT P0, [R0+URZ+0x110], R5 ;  /* 0x00011005000075a7 */ /* 0x000e6400080011ff */
[----:B-1----:R-:W-:Y:S05]  /*2880*/  @!P0 BRA `(.L_x_45) ;  /* 0x0000005000148947 */ /* 0x002fea0003800000 */
.L_x_127:
[----:B------:R-:W-:Y:S01]  /*2890*/  ULEA UR5, UR6, UR37, 0x3 ;  /* 0x0000002506057291 */ /* 0x000fe2000f8e18ff */
[----:B------:R-:W-:Y:S02]  /*28a0*/  PRMT R4, RZ, 0x654, R4 ;  /* 0x00000654ff047816 */ /* 0x000fe40000000004 */
[----:B-1----:R-:W-:Y:S01]  /*28b0*/  SHF.L.U32 R5, R12, 0x1f, RZ ;  /* 0x0000001f0c057819 */ /* 0x002fe200000006ff */
[----:B------:R-:W-:Y:S01]  /*28c0*/  UIADD3 UR4, UPT, UPT, UR5, 0xb0, URZ ;  /* 0x000000b005047890 */ /* 0x000fe2000fffe0ff */
[----:B------:R1:W-:Y:S05]  /*28d0*/  SYNCS.ARRIVE.TRANS64.RED.A1T0 RZ, [R4+URZ], RZ ;  /* 0x000000ff04ff79a7 */ /* 0x0003ea00081004ff */
[----:B------:R-:W-:Y:S01]  /*28e0*/  IMAD.U32 R7, RZ, RZ, UR4 ;  /* 0x00000004ff077e24 */ /* 0x000fe2000f8e00ff */
[----:B------:R-:W2:Y:S04]  /*28f0*/  SYNCS.PHASECHK.TRANS64.TRYWAIT P0, [UR5+0xc0], R5 ;  /* 0x0000c005ff0075a7 */ /* 0x000ea80008001105 */
[----:B------:R-:W-:Y:S01]  /*2900*/  PRMT R6, R2, 0x654, R7 ;  /* 0x0000065402067816 */ /* 0x000fe20000000007 */
[----:B-1----:R-:W-:Y:S01]  /*2910*/  @!P2 IMAD.MOV.U32 R4, RZ, RZ, 0x10 ;  /* 0x00000010ff04a424 */ /* 0x002fe200078e00ff */
[----:B--2---:R-:W-:Y:S06]  /*2920*/  @!P0 BRA `(.L_x_46) ;  /* 0x0000005000008947 */ /* 0x004fec0003800000 */
.L_x_129:
[----:B------:R-:W-:Y:S01]  /*2930*/  ULEA UR4, UR6, UR37, 0x4 ;  /* 0x0000002506047291 */ /* 0x000fe2000f8e20ff */
[----:B------:R-:W-:Y:S01]  /*2940*/  SEL R3, R6, R3, !P2 ;  /* 0x0000000306037207 */ /* 0x000fe20005000000 */
[----:B------:R-:W-:Y:S01]  /*2950*/  UIADD3 UR5, UPT, UPT, UR5, 0xb0, URZ ;  /* 0x000000b005057890 */ /* 0x000fe2000fffe0ff */
[----:B-1----:R-:W-:Y:S01]  /*2960*/  LEA R0, R11, UR37, 0x3 ;  /* 0x000000250b007c11 */ /* 0x002fe2000f8e18ff */
[----:B------:R-:W-:Y:S01]  /*2970*/  UIADD3 UR4, UPT, UPT, UR4, 0x140, URZ ;  /* 0x0000014004047890 */ /* 0x000fe2000fffe0ff */
[----:B------:R-:W-:Y:S01]  /*2980*/  SHF.L.U32 R5, R10, 0x1f, RZ ;  /* 0x0000001f0a057819 */ /* 0x000fe200000006ff */
[----:B------:R1:W-:Y:S01]  /*2990*/  @!P2 SYNCS.ARRIVE.TRANS64.RED RZ, [R3+URZ], R4 ;  /* 0x0000000403ffa9a7 */ /* 0x0003e200080004ff */
[----:B------:R-:W-:Y:S01]  /*29a0*/  UIADD3 UR6, UPT, UPT, UR6, 0x1, URZ ;  /* 0x0000000106067890 */ /* 0x000fe2000fffe0ff */
[----:B------:R-:W-:-:S03]  /*29b0*/  VIADD R8, R8, 0x1 ;  /* 0x0000000108087836 */ /* 0x000fc60000000000 */
[----:B------:R-:W-:Y:S02]  /*29c0*/  UISETP.NE.AND UP0, UPT, UR6, 0x2, UPT ;  /* 0x000000020600788c */ /* 0x000fe4000bf05270 */
[----:B------:R-:W-:Y:S06]  /*29d0*/  UGETNEXTWORKID.BROADCAST [UR4], [UR5] ;  /* 0x00000000040073ca */ /* 0x000fec0008000100 */
[----:B------:R-:W-:Y:S01]  /*29e0*/  USEL UR4, URZ, 0x1, UP0 ;  /* 0x00000001ff047887 */ /* 0x000fe20008000000 */
[----:B------:R-:W-:Y:S01]  /*29f0*/  ISETP.NE.AND P0, PT, R8, 0x2, PT ;  /* 0x000000020800780c */ /* 0x000fe20003f05270 */
[----:B------:R-:W-:Y:S01]  /*2a00*/  USEL UR6, UR6, URZ, UP0 ;  /* 0x000000ff06067287 */ /* 0x000fe20008000000 */
[----:B------:R-:W2:Y:S03]  /*2a10*/  SYNCS.PHASECHK.TRANS64.TRYWAIT P1, [R0+URZ+0xb0], R5 ;  /* 0x0000b005000075a7 */ /* 0x000ea600080211ff */
[----:B------:R-:W-:Y:S01]  /*2a20*/  LOP3.LUT R12, R12, UR4, RZ, 0x3c, !PT ;  /* 0x000000040c0c7c12 */ /* 0x000fe2000f8e3cff */
[----:B-12---:R-:W-:Y:S07]  /*2a30*/  @!P1 BRA `(.L_x_47) ;  /* 0x0000004c00d49947 */ /* 0x006fee0003800000 */
.L_x_130:
[C---:B------:R-:W-:Y:S01]  /*2a40*/  LEA R4, R11.reuse, UR37, 0x4 ;  /* 0x000000250b047c11 */ /* 0x040fe2000f8e20ff */
[----:B-1----:R-:W-:Y:S01]  /*2a50*/  VIADD R0, R0, 0xc0 ;  /* 0x000000c000007836 */ /* 0x002fe20000000000 */
[----:B------:R-:W-:Y:S01]  /*2a60*/  SEL R8, R8, RZ, P0 ;  /* 0x000000ff08087207 */ /* 0x000fe20000000000 */
[----:B------:R-:W-:-:S03]  /*2a70*/  VIADD R11, R11, 0x1 ;  /* 0x000000010b0b7836 */ /* 0x000fc60000000000 */
[----:B------:R-:W1:Y:S01]  /*2a80*/  LDS.128 R4, [R4+0x140] ;  /* 0x0001400004047984 */ /* 0x000e620000000c00 */
[----:B------:R-:W-:Y:S02]  /*2a90*/  PRMT R0, RZ, 0x654, R0 ;  /* 0x00000654ff007816 */ /* 0x000fe40000000000 */
[C---:B------:R-:W-:Y:S01]  /*2aa0*/  ISETP.NE.AND P1, PT, R11.reuse, 0x2, PT ;  /* 0x000000020b00780c */ /* 0x040fe20003f25270 */
[----:B------:R-:W-:Y:S01]  /*2ab0*/  @!PT LDS RZ, [RZ] ;  /* 0x00000000fffff984 */ /* 0x000fe20000000800 */
[----:B------:R-:W-:Y:S01]  /*2ac0*/  @!PT LDS RZ, [RZ] ;  /* 0x00000000fffff984 */ /* 0x000fe20000000800 */
[----:B------:R-:W-:Y:S01]  /*2ad0*/  @!PT LDS RZ, [RZ] ;  /* 0x00000000fffff984 */ /* 0x000fe20000000800 */
[----:B------:R-:W-:Y:S01]  /*2ae0*/  @!PT LDS RZ, [RZ] ;  /* 0x00000000fffff984 */ /* 0x000fe20000000800 */
[----:B------:R2:W-:Y:S06]  /*2af0*/  MEMBAR.ALL.CTA ;  /* 0x0000000000007992 */ /* 0x0005ec0000008000 */
[----:B--2---:R-:W2:Y:S01]  /*2b00*/  FENCE.VIEW.ASYNC.S ;  /* 0x00000000000073c6 */ /* 0x004ea20000000000 */
[----:B------:R-:W-:Y:S01]  /*2b10*/  SEL R11, R11, RZ, P1 ;  /* 0x000000ff0b0b7207 */ /* 0x000fe20000800000 */
[----:B--2---:R2:W-:Y:S01]  /*2b20*/  SYNCS.ARRIVE.TRANS64.RED.A1T0 RZ, [R0+URZ], RZ ;  /* 0x000000ff00ff79a7 */ /* 0x0045e200081004ff */
[----:B-1----:R-:W-:-:S02]  /*2b30*/  LOP3.LUT P3, RZ, R6, 0x1, RZ, 0xc0, !PT ;  /* 0x0000000106ff7812 */ /* 0x002fc4000786c0ff */
[----:B------:R-:W-:-:S04]  /*2b40*/  SEL R5, RZ, 0x1, P1 ;  /* 0x00000001ff057807 */ /* 0x000fc80000800000 */
[----:B------:R-:W-:Y:S02]  /*2b50*/  LOP3.LUT R10, R10, R5, RZ, 0x3c, !PT ;  /* 0x000000050a0a7212 */ /* 0x000fe400078e3cff */
[----:B--2---:R-:W-:-:S04]  /*2b60*/  SEL R0, RZ, 0x1, P0 ;  /* 0x00000001ff007807 */ /* 0x004fc80000000000 */
[----:B------:R-:W-:Y:S01]  /*2b70*/  LOP3.LUT R9, R9, R0, RZ, 0x3c, !PT ;  /* 0x0000000009097212 */ /* 0x000fe200078e3cff */
[----:B------:R-:W-:Y:S06]  /*2b80*/  @P3 BRA `(.L_x_48) ;  /* 0xfffffffc002c3947 */ /* 0x000fec000383ffff */
[----:B------:R-:W-:Y:S01]  /*2b90*/  ULEA UR5, UR6, UR37, 0x3 ;  /* 0x0000002506057291 */ /* 0x000fe2000f8e18ff */
[----:B------:R-:W-:-:S08]  /*2ba0*/  SHF.L.U32 R3, R12, 0x1f, RZ ;  /* 0x0000001f0c037819 */ /* 0x000fd000000006ff */
[----:B------:R-:W1:Y:S02]  /*2bb0*/  SYNCS.PHASECHK.TRANS64 P0, [UR5+0xc0], R3 ;  /* 0x0000c003ff0075a7 */ /* 0x000e640008001005 */
[----:B-1----:R-:W-:Y:S05]  /*2bc0*/  @P0 BRA `(.L_x_49) ;  /* 0x0000000000080947 */ /* 0x002fea0003800000 */
[----:B------:R-:W1:Y:S02]  /*2bd0*/  SYNCS.PHASECHK.TRANS64.TRYWAIT P0, [UR5+0xc0], R3 ;  /* 0x0000c003ff0075a7 */ /* 0x000e640008001105 */
[----:B-1----:R-:W-:Y:S05]  /*2be0*/  @!P0 BRA `(.L_x_50) ;  /* 0x0000004c007c8947 */ /* 0x002fea0003800000 */
.L_x_49:
[----:B------:R-:W-:-:S04]  /*2bf0*/  UIADD3 UR4, UPT, UPT, UR6, 0x1, URZ ;  /* 0x0000000106047890 */ /* 0x000fc8000fffe0ff */
[----:B------:R-:W-:-:S04]  /*2c00*/  UISETP.NE.AND UP0, UPT, UR4, 0x2, UPT ;  /* 0x000000020400788c */ /* 0x000fc8000bf05270 */
[----:B------:R-:W-:Y:S02]  /*2c10*/  USEL UR7, URZ, 0x1, UP0 ;  /* 0x00000001ff077887 */ /* 0x000fe40008000000 */
[----:B------:R-:W-:-:S04]  /*2c20*/  USEL UR4, UR4, URZ, UP0 ;  /* 0x000000ff04047287 */ /* 0x000fc80008000000 */
[----:B------:R-:W-:Y:S01]  /*2c30*/  ULEA UR4, UR4, UR37, 0x3 ;  /* 0x0000002504047291 */ /* 0x000fe2000f8e18ff */
[----:B-1----:R-:W-:-:S04]  /*2c40*/  LOP3.LUT R3, R12, UR7, RZ, 0x3c, !PT ;  /* 0x000000070c037c12 */ /* 0x002fc8000f8e3cff */
[----:B------:R-:W-:-:S04]  /*2c50*/  SHF.L.U32 R0, R3, 0x1f, RZ ;  /* 0x0000001f03007819 */ /* 0x000fc800000006ff */
[----:B------:R-:W1:Y:S02]  /*2c60*/  SYNCS.PHASECHK.TRANS64 P0, [UR4+0xc0], R0 ;  /* 0x0000c000ff0075a7 */ /* 0x000e640008001004 */
[----:B-1----:R-:W-:Y:S05]  /*2c70*/  @P0 EXIT ;  /* 0x000000000000094d */ /* 0x002fea0003800000 */
[----:B------:R-:W-:Y:S02]  /*2c80*/  SHF.L.U32 R3, R3, 0x1f, RZ ;  /* 0x0000001f03037819 */ /* 0x000fe400000006ff */
[----:B------:R-:W-:-:S07]  /*2c90*/  MOV R0, UR4 ;  /* 0x0000000400007c02 */ /* 0x000fce0008000f00 */
.L_x_51:
[----:B-1----:R1:W2:Y:S02]  /*2ca0*/  SYNCS.PHASECHK.TRANS64.TRYWAIT P0, [R0+URZ+0xc0], R3 ;  /* 0x0000c003000075a7 */ /* 0x0022a400080011ff */
[----:B--2---:R-:W-:Y:S05]  /*2cb0*/  @!P0 NANOSLEEP.SYNCS 0x989680 ;  /* 0x009896800000895d */ /* 0x004fea0003900000 */
[----:B------:R-:W2:Y:S02]  /*2cc0*/  @!P0 SYNCS.PHASECHK.TRANS64 P0, [R0+URZ+0xc0], R3 ;  /* 0x0000c003000085a7 */ /* 0x000ea400080010ff */
[----:B--2---:R-:W-:Y:S05]  /*2cd0*/  @P0 EXIT ;  /* 0x000000000000094d */ /* 0x004fea0003800000 */
[----:B------:R-:W-:Y:S05]  /*2ce0*/  BRA `(.L_x_51) ;  /* 0xfffffffc00ec7947 */ /* 0x000fea000383ffff */
.L_x_44:
[----:B------:R-:W-:-:S09]  /*2cf0*/  UISETP.NE.AND UP1, UPT, UR8, URZ, UPT ;  /* 0x000000ff0800728c */ /* 0x000fd2000bf25270 */
[----:B------:R-:W-:Y:S05]  /*2d00*/  BRA.U UP1, `(.L_x_52) ;  /* 0x0000000d01cc7547 */ /* 0x000fea000b800000 */
[----:B------:R-:W-:Y:S01]  /*2d10*/  UMOV UR4, 0x40 ;  /* 0x0000004000047882 */ /* 0x000fe20000000000 */
[----:B------:R-:W-:Y:S01]  /*2d20*/  NOP ;  /* 0x0000000000007918 */ /* 0x000fe20000000000 */
[----:B------:R-:W-:Y:S01]  /*2d30*/  ULEA UR4, UR37, UR4, 0x18 ;  /* 0x0000000425047291 */ /* 0x000fe2000f8ec0ff */
[----:B------:R-:W-:Y:S02]  /*2d40*/  UMOV UR5, 0x400 ;  /* 0x0000040000057882 */ /* 0x000fe40000000000 */
[----:B------:R-:W-:-:S06]  /*2d50*/  ULEA UR37, UR37, UR5, 0x18 ;  /* 0x0000000525257291 */ /* 0x000fcc000f8ec0ff */
[----:B------:R-:W1:Y:S02]  /*2d60*/  LDS.U8 R0, [UR4+0x1c] ;  /* 0x00001c04ff007984 */ /* 0x000e640008000000 */
[----:B-1----:R-:W-:-:S13]  /*2d70*/  ISETP.NE.AND P0, PT, R0, RZ, PT ;  /* 0x000000ff0000720c */ /* 0x002fda0003f05270 */
[----:B------:R-:W-:Y:S05]  /*2d80*/  @P0 BRA `(.L_x_53) ;  /* 0x0000000000580947 */ /* 0x000fea0003800000 */
[----:B------:R-:W-:-:S13]  /*2d90*/  ELECT P0, URZ, PT ;  /* 0x0000000000ff782f */ /* 0x000fda0003800000 */
[----:B------:R-:W-:Y:S05]  /*2da0*/  @!P0 BRA `(.L_x_54) ;  /* 0x0000000000608947 */ /* 0x000fea0003800000 */
[----:B------:R-:W-:Y:S01]  /*2db0*/  UMOV UR5, 0x10 ;  /* 0x0000001000057882 */ /* 0x000fe20000000000 */
[----:B------:R-:W-:Y:S01]  /*2dc0*/  HFMA2 R0, -RZ, RZ, 0, 5.9604644775390625e-08 ;  /* 0x00000001ff007431 */ /* 0x000fe200000001ff */
[----:B------:R-:W-:-:S03]  /*2dd0*/  MOV R2, 0xffff ;  /* 0x0000ffff00027802 */ /* 0x000fc60000000f00 */
[----:B------:R-:W-:Y:S04]  /*2de0*/  DEPBAR.LE SB1, 0x36 ;  /* 0x00009d800000791a */ /* 0x000fe80000000000 */
[----:B------:R-:W1:Y:S02]  /*2df0*/  UTCATOMSWS.FIND_AND_SET.ALIGN UP0, UR5, UR5 ;  /* 0x00000005000575e3 */ /* 0x000e640008000800 */
[----:B-1----:R-:W-:Y:S01]  /*2e00*/  MOV R3, UR5 ;  /* 0x0000000500037c02 */ /* 0x002fe20008000f00 */
[----:B------:R-:W-:Y:S06]  /*2e10*/  BRA.U UP0, `(.L_x_55) ;  /* 0x0000000100187547 */ /* 0x000fec000b800000 */
.L_x_56:
[----:B------:R-:W-:Y:S05]  /*2e20*/  NANOSLEEP 0x64 ;  /* 0x000000640000795d */ /* 0x000fea0003800000 */
[----:B------:R-:W-:-:S05]  /*2e30*/  UMOV UR5, 0x10 ;  /* 0x0000001000057882 */ /* 0x000fca0000000000 */
[----:B------:R-:W-:Y:S04]  /*2e40*/  DEPBAR.LE SB1, 0x36 ;  /* 0x00009d800000791a */ /* 0x000fe80000000000 */
[----:B------:R-:W1:Y:S02]  /*2e50*/  UTCATOMSWS.FIND_AND_SET.ALIGN UP0, UR5, UR5 ;  /* 0x00000005000575e3 */ /* 0x000e640008000800 */
[----:B-1----:R-:W-:Y:S01]  /*2e60*/  MOV R3, UR5 ;  /* 0x0000000500037c02 */ /* 0x002fe20008000f00 */
[----:B------:R-:W-:Y:S05]  /*2e70*/  BRA.U !UP0, `(.L_x_56) ;  /* 0xfffffffd08e87547 */ /* 0x000fea000b83ffff */
.L_x_55:
[-C--:B------:R-:W-:Y:S02]  /*2e80*/  SHF.L.U32 R2, R2, R3.reuse, RZ ;  /* 0x0000000302027219 */ /* 0x080fe400000006ff */
[----:B------:R-:W-:Y:S01]  /*2e90*/  SHF.L.U32 R0, R0, R3, RZ ;  /* 0x0000000300007219 */ /* 0x000fe200000006ff */
[----:B------:R-:W-:Y:S02]  /*2ea0*/  IMAD.SHL.U32 R3, R3, 0x20, RZ ;  /* 0x0000002003037824 */ /* 0x000fe400078e00ff */
[----:B------:R1:W-:Y:S04]  /*2eb0*/  ATOMS.OR RZ, [UR4+0x14], R2 ;  /* 0x00001402ffff798c */ /* 0x0003e8000b000004 */
[----:B------:R1:W-:Y:S04]  /*2ec0*/  ATOMS.OR RZ, [UR4+0x18], R0 ;  /* 0x00001800ffff798c */ /* 0x0003e8000b000004 */
[----:B------:R1:W-:Y:S01]  /*2ed0*/  STS [UR37+0x160], R3 ;  /* 0x00016003ff007988 */ /* 0x0003e20008000825 */
[----:B------:R-:W-:Y:S05]  /*2ee0*/  BRA `(.L_x_54) ;  /* 0x0000000000107947 */ /* 0x000fea0003800000 */
.L_x_53:
[----:B------:R-:W-:Y:S02]  /*2ef0*/  MOV R0, 0xffffffff ;  /* 0xffffffff00007802 */ /* 0x000fe40000000f00 */
[----:B------:R-:W-:-:S03]  /*2f00*/  MOV R2, 0x2f30 ;  /* 0x00002f3000027802 */ /* 0x000fc60000000f00 */
[----:B------:R1:W-:Y:S04]  /*2f10*/  STS [UR37+0x160], R0 ;  /* 0x00016000ff007988 */ /* 0x0003e80008000825 */
[----:B-1-3-5:R-:W-:Y:S05]  /*2f20*/  CALL.REL.NOINC `($__internal_1_$__cuda_sm10x_tcgen05_guardrail_trap_phase_invalid_during_alloc) ;  /* 0x0000005000387944 */ /* 0x02afea0003c00000 */
.L_x_54:
[----:B------:R-:W-:Y:S05]  /*2f30*/  WARPSYNC.ALL ;  /* 0x0000000000007948 */ /* 0x000fea0003800000 */
[----:B------:R-:W2:Y:S01]  /*2f40*/  S2UR UR5, SR_CgaCtaId ;  /* 0x00000000000579c3 */ /* 0x000ea20000008800 */
[----:B------:R-:W-:Y:S01]  /*2f50*/  UMOV UR4, 0x400 ;  /* 0x0000040000047882 */ /* 0x000fe20000000000 */
[----:B------:R-:W-:-:S06]  /*2f60*/  NOP ;  /* 0x0000000000007918 */ /* 0x000fcc0000000000 */
[----:B------:R-:W-:Y:S06]  /*2f70*/  BAR.ARV 0x6, 0xa0 ;  /* 0x0182800000007b1d */ /* 0x000fec0000002000 */
[----:B------:R-:W4:Y:S01]  /*2f80*/  LDCU UR7, c[0x0][0x38c] ;  /* 0x00007180ff0777ac */ /* 0x000f220008000800 */
[----:B------:R-:W-:Y:S01]  /*2f90*/  IMAD.MOV.U32 R11, RZ, RZ, 0x1 ;  /* 0x00000001ff0b7424 */ /* 0x000fe200078e00ff */
[----:B------:R-:W-:Y:S01]  /*2fa0*/  CS2R R8, SRZ ;  /* 0x0000000000087805 */ /* 0x000fe2000001ff00 */
[----:B------:R-:W-:Y:S01]  /*2fb0*/  IMAD.MOV.U32 R10, RZ, RZ, RZ ;  /* 0x000000ffff0a7224 */ /* 0x000fe200078e00ff */
[----:B------:R-:W3:Y:S01]  /*2fc0*/  LDCU UR6, c[0x0][0x38c] ;  /* 0x00007180ff0677ac */ /* 0x000ee20008000800 */
[----:B------:R-:W-:Y:S01]  /*2fd0*/  UMOV UR15, URZ ;  /* 0x000000ff000f7c82 */ /* 0x000fe20008000000 */
[----:B------:R-:W-:Y:S01]  /*2fe0*/  UMOV UR14, URZ ;  /* 0x000000ff000e7c82 */ /* 0x000fe20008000000 */
[----:B--2---:R-:W-:Y:S01]  /*2ff0*/  ULEA UR5, UR5, UR4, 0x18 ;  /* 0x0000000405057291 */ /* 0x004fe2000f8ec0ff */
[----:B------:R-:W-:Y:S01]  /*3000*/  UMOV UR24, 0x0 ;  /* 0x0000000000187882 */ /* 0x000fe20000000000 */
[----:B------:R-:W-:-:S02]  /*3010*/  UMOV UR25, 0x42004a0 ;  /* 0x042004a000197882 */ /* 0x000fc40000000000 */
[----:B------:R-:W-:Y:S02]  /*3020*/  UIADD3 UR10, UPT, UPT, UR5, 0x4400, URZ ;  /* 0x00004400050a7890 */ /* 0x000fe4000fffe0ff */
[----:B------:R-:W-:Y:S02]  /*3030*/  UIADD3 UR11, UPT, UPT, UR5, 0x14400, URZ ;  /* 0x00014400050b7890 */ /* 0x000fe4000fffe0ff */
[----:B----4-:R-:W-:Y:S01]  /*3040*/  UIADD3 UR7, UPT, UPT, UR7, 0x7f, URZ ;  /* 0x0000007f07077890 */ /* 0x010fe2000fffe0ff */
[----:B-1----:R-:W1:Y:S01]  /*3050*/  LDS R0, [UR5+0x160] ;  /* 0x00016005ff007984 */ /* 0x002e620008000800 */
[----:B------:R-:W-:Y:S02]  /*3060*/  USHF.R.U32.HI UR10, URZ, 0x4, UR10 ;  /* 0x00000004ff0a7899 */ /* 0x000fe4000801160a */
[----:B------:R-:W-:Y:S02]  /*3070*/  USHF.R.S32.HI UR4, URZ, 0x1f, UR7 ;  /* 0x0000001fff047899 */ /* 0x000fe40008011407 */
[----:B------:R-:W-:-:S02]  /*3080*/  USHF.R.U32.HI UR11, URZ, 0x4, UR11 ;  /* 0x00000004ff0b7899 */ /* 0x000fc4000801160b */
[----:B------:R-:W-:Y:S02]  /*3090*/  ULEA.HI UR4, UR4, UR7, URZ, 0x7 ;  /* 0x0000000704047291 */ /* 0x000fe4000f8f38ff */
[----:B------:R-:W-:Y:S02]  /*30a0*/  ULOP3.LUT UR10, UR10, 0x3fff, URZ, 0xc0, !UPT ;  /* 0x00003fff0a0a7892 */ /* 0x000fe4000f8ec0ff */
[----:B------:R-:W-:Y:S02]  /*30b0*/  USHF.R.S32.HI UR4, URZ, 0x7, UR4 ;  /* 0x00000007ff047899 */ /* 0x000fe40008011404 */
[----:B------:R-:W-:Y:S02]  /*30c0*/  ULOP3.LUT UR11, UR11, 0x3fff, URZ, 0xc0, !UPT ;  /* 0x00003fff0b0b7892 */ /* 0x000fe4000f8ec0ff */
[----:B------:R-:W-:Y:S01]  /*30d0*/  UISETP.LT.AND UP0, UPT, UR4, 0x1, UPT ;  /* 0x000000010400788c */ /* 0x000fe2000bf01270 */
[----:B------:R-:W-:Y:S01]  /*30e0*/  UMOV UR22, 0x0 ;  /* 0x0000000000167882 */ /* 0x000fe20000000000 */
[----:B------:R-:W-:-:S02]  /*30f0*/  UMOV UR23, 0x42004a0 ;  /* 0x042004a000177882 */ /* 0x000fc40000000000 */
[----:B------:R-:W-:Y:S02]  /*3100*/  USEL UR9, UR4, 0x1, !UP0 ;  /* 0x0000000104097887 */ /* 0x000fe4000c000000 */
[----:B------:R-:W-:Y:S02]  /*3110*/  ULOP3.LUT UR10, UR10, 0x10000, URZ, 0xfc, !UPT ;  /* 0x000100000a0a7892 */ /* 0x000fe4000f8efcff */
[----:B------:R-:W-:Y:S02]  /*3120*/  ULOP3.LUT UR11, UR11, 0x10000, URZ, 0xfc, !UPT ;  /* 0x000100000b0b7892 */ /* 0x000fe4000f8efcff */
[----:B------:R-:W-:Y:S02]  /*3130*/  UIADD3 UR9, UPT, UPT, -UR9, URZ, URZ ;  /* 0x000000ff09097290 */ /* 0x000fe4000fffe1ff */
[----:B---3--:R-:W-:Y:S01]  /*3140*/  UISETP.GE.AND UP3, UPT, UR6, 0x1, UPT ;  /* 0x000000010600788c */ /* 0x008fe2000bf66270 */
[----:B------:R-:W-:Y:S01]  /*3150*/  UMOV UR20, 0x0 ;  /* 0x0000000000147882 */ /* 0x000fe20000000000 */
[----:B------:R-:W-:Y:S01]  /*3160*/  UMOV UR21, 0x42004a0 ;  /* 0x042004a000157882 */ /* 0x000fe20000000000 */
[----:B------:R-:W-:Y:S01]  /*3170*/  UMOV UR18, 0x0 ;  /* 0x0000000000127882 */ /* 0x000fe20000000000 */
[----:B------:R-:W-:Y:S01]  /*3180*/  UMOV UR19, 0x42004a0 ;  /* 0x042004a000137882 */ /* 0x000fe20000000000 */
[----:B-1----:R-:W-:-:S15]  /*3190*/  R2UR UR16, R0 ;  /* 0x00000000001072ca */ /* 0x002fde00000e0000 */
.L_x_63:
[----:B------:R-:W-:Y:S02]  /*31a0*/  LEA R0, R10, UR5, 0x3 ;  /* 0x000000050a007c11 */ /* 0x000fe4000f8e18ff */
[----:B------:R-:W-:Y:S02]  /*31b0*/  SHF.L.U32 R5, R9, 0x1f, RZ ;  /* 0x0000001f09057819 */ /* 0x000fe400000006ff */
[----:B------:R-:W-:Y:S01]  /*31c0*/  PLOP3.LUT P0, PT, PT, PT, UP3, 0x80, 0x8 ;  /* 0x000000000008781c */ /* 0x000fe20003f0f038 */
[----:B------:R-:W-:Y:S01]  /*31d0*/  VIADD R3, R0, 0xc0 ;  /* 0x000000c000037836 */ /* 0x000fe20000000000 */
[----:B-1----:R-:W1:Y:S02]  /*31e0*/  SYNCS.PHASECHK.TRANS64.TRYWAIT P1, [R0+URZ+0xb0], R5 ;  /* 0x0000b005000075a7 */ /* 0x002e6400080211ff */
[----:B-1-3--:R-:W-:Y:S09]  /*31f0*/  @!P1 BRA `(.L_x_57) ;  /* 0x0000004800109947 */ /* 0x00aff20003800000 */
.L_x_132:
[----:B------:R-:W-:Y:S01]  /*3200*/  LEA R4, R10, UR5, 0x4 ;  /* 0x000000050a047c11 */ /* 0x000fe2000f8e20ff */
[----:B------:R-:W-:Y:S01]  /*3210*/  @UP3 ULEA UR6, UR14, UR5, 0x3 ;  /* 0x000000050e063291 */ /* 0x000fe2000f8e18ff */
[----:B------:R-:W-:Y:S01]  /*3220*/  PLOP3.LUT P2, PT, PT, PT, PT, 0x80, 0x8 ;  /* 0x000000000008781c */ /* 0x000fe20003f4f070 */
[----:B------:R-:W-:Y:S01]  /*3230*/  ULEA UR7, UR15, UR5, 0x3 ;  /* 0x000000050f077291 */ /* 0x000fe2000f8e18ff */
[----:B------:R-:W-:Y:S02]  /*3240*/  PRMT R3, RZ, 0x654, R3 ;  /* 0x00000654ff037816 */ /* 0x000fe40000000003 */
[----:B-1----:R-:W1:Y:S01]  /*3250*/  LDS.128 R4, [R4+0x140] ;  /* 0x0001400004047984 */ /* 0x002e620000000c00 */
[----:B------:R-:W-:Y:S02]  /*3260*/  @P0 SHF.L.U32 R2, R8, 0x1f, RZ ;  /* 0x0000001f08020819 */ /* 0x000fe400000006ff */
[----:B------:R-:W-:Y:S01]  /*3270*/  SHF.L.U32 R0, R11, 0x1f, RZ ;  /* 0x0000001f0b007819 */ /* 0x000fe200000006ff */
[----:B------:R-:W-:Y:S01]  /*3280*/  @!PT LDS RZ, [RZ] ;  /* 0x00000000fffff984 */ /* 0x000fe20000000800 */
[----:B------:R-:W-:Y:S01]  /*3290*/  @!PT LDS RZ, [RZ] ;  /* 0x00000000fffff984 */ /* 0x000fe20000000800 */
[----:B------:R-:W-:Y:S01]  /*32a0*/  @!PT LDS RZ, [RZ] ;  /* 0x00000000fffff984 */ /* 0x000fe20000000800 */
[----:B------:R-:W-:Y:S01]  /*32b0*/  @!PT LDS RZ, [RZ] ;  /* 0x00000000fffff984 */ /* 0x000fe20000000800 */
[----:B------:R2:W-:Y:S06]  /*32c0*/  MEMBAR.ALL.CTA ;  /* 0x0000000000007992 */ /* 0x0005ec0000008000 */
[----:B--2---:R-:W2:Y:S02]  /*32d0*/  FENCE.VIEW.ASYNC.S ;  /* 0x00000000000073c6 */ /* 0x004ea40000000000 */
[----:B--2---:R2:W-:Y:S01]  /*32e0*/  SYNCS.ARRIVE.TRANS64.RED.A1T0 RZ, [R3+URZ], RZ ;  /* 0x000000ff03ff79a7 */ /* 0x0045e200081004ff */
[----:B------:R2:W3:Y:S01]  /*32f0*/  @P0 SYNCS.PHASECHK.TRANS64.TRYWAIT P2, [UR6], R2 ;  /* 0x00000002ff0005a7 */ /* 0x0004e20008041106 */
[----:B------:R-:W-:Y:S01]  /*3300*/  ULEA.HI UR6, UR15, UR15, URZ, 0x1 ;  /* 0x0000000f0f067291 */ /* 0x000fe2000f8f08ff */
[----:B-1----:R-:W-:-:S03]  /*3310*/  LOP3.LUT P1, RZ, R6, 0x1, RZ, 0xc0, !PT ;  /* 0x0000000106ff7812 */ /* 0x002fc6000782c0ff */
[----:B------:R-:W-:Y:S02]  /*3320*/  USHF.L.U32 UR8, UR6, 0x6, URZ ;  /* 0x0000000606087899 */ /* 0x000fe400080006ff */
[----:B------:R-:W-:Y:S02]  /*3330*/  ULOP3.LUT UR6, UR6, 0xffe, URZ, 0xc0, !UPT ;  /* 0x00000ffe06067892 */ /* 0x000fe4000f8ec0ff */
[----:B------:R-:W-:Y:S02]  /*3340*/  ULOP3.LUT UR8, UR8, 0xffffff80, URZ, 0xc0, !UPT ;  /* 0xffffff8008087892 */ /* 0x000fe4000f8ec0ff */
[----:B------:R-:W-:Y:S02]  /*3350*/  UIADD3 UR6, UPT, UPT, -UR6, UR15, URZ ;  /* 0x0000000f06067290 */ /* 0x000fe4000fffe1ff */
[----:B------:R-:W-:Y:S01]  /*3360*/  UIADD3 UR8, UPT, UPT, UR16, UR8, URZ ;  /* 0x0000000810087290 */ /* 0x000fe2000fffe0ff */
[----:B------:R-:W1:Y:S03]  /*3370*/  SYNCS.PHASECHK.TRANS64.TRYWAIT P0, [UR7+0xf0], R0 ;  /* 0x0000f000ff0075a7 */ /* 0x000e660008001107 */
[----:B------:R-:W-:Y:S01]  /*3380*/  ULEA UR8, UR6, UR8, 0x14 ;  /* 0x0000000806087291 */ /* 0x000fe2000f8ea0ff */
[----:B-123--:R-:W-:Y:S11]  /*3390*/  @!P0 BRA `(.L_x_58) ;  /* 0x0000004400bc8947 */ /* 0x00eff60003800000 */
.L_x_134:
[----:B------:R-:W-:Y:S01]  /*33a0*/  IADD3 R10, PT, PT, R10, 0x1, RZ ;  /* 0x000000010a0a7810 */ /* 0x000fe20007ffe0ff */
[----:B------:R-:W-:Y:S06]  /*33b0*/  BRA.U !UP3, `(.L_x_59) ;  /* 0x000000010bc07547 */ /* 0x000fec000b800000 */
[----:B------:R-:W-:Y:S01]  /*33c0*/  UPLOP3.LUT UP4, UPT, UPT, UPT, UPT, 0x40, 0x4 ;  /* 0x000000000004789c */ /* 0x000fe20003f8e870 */
[----:B------:R-:W-:Y:S01]  /*33d0*/  UMOV UR13, UR9 ;  /* 0x00000009000d7c82 */ /* 0x000fe20008000000 */
[----:B------:R-:W-:Y:S01]  /*33e0*/  UMOV UR12, UR4 ;  /* 0x00000004000c7c82 */ /* 0x000fe20008000000 */
[----:B------:R-:W-:-:S08]  /*33f0*/  UMOV UR17, UR14 ;  /* 0x0000000e00117c82 */ /* 0x000fd00008000000 */
.L_x_62:
[----:B------:R-:W-:Y:S02]  /*3400*/  UIADD3 UR13, UPT, UPT, UR13, 0x1, URZ ;  /* 0x000000010d0d7890 */ /* 0x000fe4000fffe0ff */
[----:B--2---:R-:W-:Y:S02]  /*3410*/  ULEA UR6, UR17, UR5, 0x3 ;  /* 0x0000000511067291 */ /* 0x004fe4000f8e18ff */
[----:B------:R-:W-:Y:S01]  /*3420*/  UISETP.NE.AND UP0, UPT, UR13, URZ, UPT ;  /* 0x000000ff0d00728c */ /* 0x000fe2000bf05270 */
[----:B---3--:R-:W-:Y:S10]  /*3430*/  @P2 BRA `(.L_x_60) ;  /* 0x00000000000c2947 */ /* 0x008ff40003800000 */
[----:B-1----:R-:W-:Y:S04]  /*3440*/  SHF.L.U32 R3, R8, 0x1f, RZ ;  /* 0x0000001f08037819 */ /* 0x002fe800000006ff */
[----:B------:R-:W1:Y:S02]  /*3450*/  SYNCS.PHASECHK.TRANS64.TRYWAIT P0, [UR6], R3 ;  /* 0x00000003ff0075a7 */ /* 0x000e640008001106 */
[----:B-1----:R-:W-:Y:S05]  /*3460*/  @!P0 BRA `(.L_x_61) ;  /* 0x0000004400a08947 */ /* 0x002fea0003800000 */
.L_x_60:
[----:B------:R-:W-:Y:S01]  /*3470*/  UISETP.NE.AND UP1, UPT, UR12, 0x1, UPT ;  /* 0x000000010c00788c */ /* 0x000fe2000bf25270 */
[----:B------:R-:W-:Y:S01]  /*3480*/  PLOP3.LUT P2, PT, PT, PT, PT, 0x80, 0x8 ;  /* 0x000000000008781c */ /* 0x000fe20003f4f070 */
[----:B------:R-:W-:Y:S02]  /*3490*/  UIADD3 UR14, UPT, UPT, UR17, 0x1, URZ ;  /* 0x00000001110e7890 */ /* 0x000fe4000fffe0ff */
[----:B------:R-:W-:Y:S02]  /*34a0*/  ULEA UR28, UR17, UR11, 0xa ;  /* 0x0000000b111c7291 */ /* 0x000fe4000f8e50ff */
[----:B------:R-:W-:Y:S01]  /*34b0*/  UISETP.NE.AND UP2, UPT, UR14, 0x8, UPT ;  /* 0x000000080e00788c */ /* 0x000fe2000bf45270 */
[----:B------:R-:W-:Y:S01]  /*34c0*/  PLOP3.LUT P0, PT, PT, PT, UP1, 0x80, 0x8 ;  /* 0x000000000008781c */ /* 0x000fe20003f0f018 */
[----:B------:R-:W-:Y:S02]  /*34d0*/  UIADD3 UR40, UPT, UPT, UR28, 0x2, URZ ;  /* 0x000000021c287890 */ /* 0x000fe4000fffe0ff */
[----:B------:R-:W-:Y:S02]  /*34e0*/  USEL UR27, URZ, 0x1, UP2 ;  /* 0x00000001ff1b7887 */ /* 0x000fe40009000000 */
[----:B------:R-:W-:Y:S02]  /*34f0*/  USEL UR14, UR14, URZ, UP2 ;  /* 0x000000ff0e0e7287 */ /* 0x000fe40009000000 */
[----:B------:R-:W-:Y:S02]  /*3500*/  UIADD3 UR36, UPT, UPT, UR28, 0x4, URZ ;  /* 0x000000041c247890 */ /* 0x000fe4000fffe0ff */
[----:B------:R-:W-:Y:S01]  /*3510*/  @UP1 ULEA UR26, UR14, UR5, 0x3 ;  /* 0x000000050e1a1291 */ /* 0x000fe2000f8e18ff */
[----:B------:R-:W-:Y:S01]  /*3520*/  LOP3.LUT R8, R8, UR27, RZ, 0x3c, !PT ;  /* 0x0000001b08087c12 */ /* 0x000fe2000f8e3cff */
[----:B------:R-:W-:Y:S02]  /*3530*/  UIADD3 UR32, UPT, UPT, UR28, 0x6, URZ ;  /* 0x000000061c207890 */ /* 0x000fe4000fffe0ff */
[----:B------:R-:W-:Y:S01]  /*3540*/  UIADD3 UR6, UPT, UPT, UR6, 0x40, URZ ;  /* 0x0000004006067890 */ /* 0x000fe2000fffe0ff */
[----:B-1----:R-:W-:Y:S01]  /*3550*/  @P0 SHF.L.U32 R0, R8, 0x1f, RZ ;  /* 0x0000001f08000819 */ /* 0x002fe200000006ff */
[----:B------:R-:W-:Y:S01]  /*3560*/  UIADD3 UR12, UPT, UPT, UR12, -0x1, URZ ;  /* 0xffffffff0c0c7890 */ /* 0x000fe2000fffe0ff */
[----:B------:R-:W-:Y:S02]  /*3570*/  UMOV UR29, 0x40004040 ;  /* 0x40004040001d7882 */ /* 0x000fe40000000000 */
[----:B------:R2:W3:Y:S01]  /*3580*/  @P0 SYNCS.PHASECHK.TRANS64.TRYWAIT P2, [UR26], R0 ;  /* 0x00000000ff0005a7 */ /* 0x0004e2000804111a */
[----:B------:R-:W-:Y:S01]  /*3590*/  ULEA UR26, UR17, UR10, 0x9 ;  /* 0x0000000a111a7291 */ /* 0x000fe2000f8e48ff */
[----:B------:R-:W-:Y:S01]  /*35a0*/  UMOV UR27, 0x40004040 ;  /* 0x40004040001b7882 */ /* 0x000fe20000000000 */
[----:B------:R-:W-:Y:S02]  /*35b0*/  UMOV UR41, 0x40004040 ;  /* 0x4000404000297882 */ /* 0x000fe40000000000 */
[----:B------:R-:W-:Y:S02]  /*35c0*/  UIADD3 UR38, UPT, UPT, UR26, 0x2, URZ ;  /* 0x000000021a267890 */ /* 0x000fe4000fffe0ff */
[----:B------:R-:W-:Y:S02]  /*35d0*/  UIADD3 UR34, UPT, UPT, UR26, 0x4, URZ ;  /* 0x000000041a227890 */ /* 0x000fe4000fffe0ff */
[----:B------:R-:W-:Y:S01]  /*35e0*/  UIADD3 UR30, UPT, UPT, UR26, 0x6, URZ ;  /* 0x000000061a1e7890 */ /* 0x000fe2000fffe0ff */
[----:B------:R2:W-:Y:S01]  /*35f0*/  UTCIMMA gdesc[UR26], gdesc[UR28], tmem[UR8], tmem[UR24], idesc[UR25], UP4 ;  /* 0x00ff181c1a0075ea */ /* 0x0005e2000a000108 */
[----:B------:R-:W-:Y:S01]  /*3600*/  UPLOP3.LUT UP4, UPT, UPT, UPT, UPT, 0x80, 0x8 ;  /* 0x000000000008789c */ /* 0x000fe20003f8f070 */
[----:B------:R-:W-:Y:S01]  /*3610*/  UMOV UR39, 0x40004040 ;  /* 0x4000404000277882 */ /* 0x000fe20000000000 */
[----:B------:R-:W-:Y:S01]  /*3620*/  UMOV UR37, 0x40004040 ;  /* 0x4000404000257882 */ /* 0x000fe20000000000 */
[----:B------:R2:W-:Y:S01]  /*3630*/  UTCIMMA gdesc[UR38], gdesc[UR40], tmem[UR8], tmem[UR22], idesc[UR23], UPT ;  /* 0x00ff1628260075ea */ /* 0x0005e2000b800108 */
[----:B------:R-:W-:Y:S01]  /*3640*/  UMOV UR35, 0x40004040 ;  /* 0x4000404000237882 */ /* 0x000fe20000000000 */
[----:B------:R-:W-:Y:S01]  /*3650*/  UMOV UR33, 0x40004040 ;  /* 0x4000404000217882 */ /* 0x000fe20000000000 */
[----:B------:R-:W-:Y:S01]  /*3660*/  UMOV UR31, 0x40004040 ;  /* 0x40004040001f7882 */ /* 0x000fe20000000000 */
[----:B------:R2:W-:Y:S01]  /*3670*/  UTCIMMA gdesc[UR34], gdesc[UR36], tmem[UR8], tmem[UR20], idesc[UR21], UPT ;  /* 0x00ff1424220075ea */ /* 0x0005e2000b800108 */
[----:B------:R2:W-:Y:S01]  /*3680*/  UTCIMMA gdesc[UR30], gdesc[UR32], tmem[UR8], tmem[UR18], idesc[UR19], UPT ;  /* 0x00ff12201e0075ea */ /* 0x0005e2000b800108 */
[----:B------:R2:W-:Y:S01]  /*3690*/  UTCBAR [UR6], URZ ;  /* 0x000000ff060073e9 */ /* 0x0005e200080000ff */
[----:B------:R-:W-:Y:S01]  /*36a0*/  UMOV UR17, UR14 ;  /* 0x0000000e00117c82 */ /* 0x000fe20008000000 */
[----:B------:R-:W-:Y:S05]  /*36b0*/  BRA.U UP0, `(.L_x_62) ;  /* 0xfffffffd00507547 */ /* 0x000fea000b83ffff */
.L_x_59:
[----:B------:R-:W-:Y:S01]  /*36c0*/  UIADD3 UR15, UPT, UPT, UR15, 0x1, URZ ;  /* 0x000000010f0f7890 */ /* 0x000fe2000fffe0ff */
[C---:B------:R-:W-:Y:S01]  /*36d0*/  ISETP.NE.AND P0, PT, R10.reuse, 0x2, PT ;  /* 0x000000020a00780c */ /* 0x040fe20003f05270 */
[----:B------:R-:W-:Y:S02]  /*36e0*/  UIADD3 UR7, UPT, UPT, UR7, 0xd0, URZ ;  /* 0x000000d007077890 */ /* 0x000fe4000fffe0ff */
[----:B------:R-:W-:Y:S01]  /*36f0*/  UISETP.NE.AND UP0, UPT, UR15, 0x4, UPT ;  /* 0x000000040f00788c */ /* 0x000fe2000bf05270 */
[----:B-12---:R-:W-:Y:S02]  /*3700*/  SEL R0, RZ, 0x1, P0 ;  /* 0x00000001ff007807 */ /* 0x006fe40000000000 */
[----:B------:R-:W-:Y:S01]  /*3710*/  SEL R10, R10, RZ, P0 ;  /* 0x000000ff0a0a7207 */ /* 0x000fe20000000000 */
[----:B------:R-:W-:Y:S01]  /*3720*/  USEL UR6, URZ, 0x1, UP0 ;  /* 0x00000001ff067887 */ /* 0x000fe20008000000 */
[----:B------:R-:W-:Y:S01]  /*3730*/  LOP3.LUT R9, R9, R0, RZ, 0x3c, !PT ;  /* 0x0000000009097212 */ /* 0x000fe200078e3cff */
[----:B------:R-:W-:Y:S01]  /*3740*/  USEL UR15, UR15, URZ, UP0 ;  /* 0x000000ff0f0f7287 */ /* 0x000fe20008000000 */
[----:B------:R1:W-:Y:S03]  /*3750*/  UTCBAR [UR7], URZ ;  /* 0x000000ff070073e9 */ /* 0x0003e600080000ff */
[----:B------:R-:W-:Y:S01]  /*3760*/  LOP3.LUT R11, R11, UR6, RZ, 0x3c, !PT ;  /* 0x000000060b0b7c12 */ /* 0x000fe2000f8e3cff */
[----:B------:R-:W-:Y:S07]  /*3770*/  @P1 BRA `(.L_x_63) ;  /* 0xfffffff800881947 */ /* 0x000fee000383ffff */
[----:B------:R-:W2:Y:S01]  /*3780*/  S2UR UR4, SR_CgaCtaId ;  /* 0x00000000000479c3 */ /* 0x000ea20000008800 */
[----:B------:R-:W-:Y:S01]  /*3790*/  ELECT P0, URZ, PT ;  /* 0x0000000000ff782f */ /* 0x000fe20003800000 */
[----:B------:R-:W-:Y:S01]  /*37a0*/  IMAD.MOV.U32 R0, RZ, RZ, 0x1 ;  /* 0x00000001ff007424 */ /* 0x000fe200078e00ff */
[----:B------:R-:W-:Y:S01]  /*37b0*/  UIADD3 UR5, UPT, UPT, UR5, 0xf0, URZ ;  /* 0x000000f005057890 */ /* 0x000fe2000fffe0ff */
[----:B------:R-:W-:Y:S01]  /*37c0*/  SHF.L.U32 R3, R11, 0x1f, RZ ;  /* 0x0000001f0b037819 */ /* 0x000fe200000006ff */
[----:B------:R-:W-:-:S03]  /*37d0*/  UMOV UR6, 0x40 ;  /* 0x0000004000067882 */ /* 0x000fc60000000000 */
[----:B------:R-:W-:Y:S01]  /*37e0*/  UVIRTCOUNT.DEALLOC.SMPOOL 0x80 ;  /* 0x000000800000784c */ /* 0x000fe20000000000 */
[----:B--2---:R-:W-:Y:S02]  /*37f0*/  ULEA UR4, UR4, UR6, 0x18 ;  /* 0x0000000604047291 */ /* 0x004fe4000f8ec0ff */
[----:B------:R-:W-:-:S07]  /*3800*/  ULEA UR6, UR15, UR5, 0x3 ;  /* 0x000000050f067291 */ /* 0x000fce000f8e18ff */
[----:B------:R2:W-:Y:S02]  /*3810*/  @P0 STS.U8 [UR4+0x1c], R0 ;  /* 0x00001c00ff000988 */ /* 0x0005e40008000004 */
[----:B------:R-:W4:Y:S02]  /*3820*/  SYNCS.PHASECHK.TRANS64.TRYWAIT P0, [UR6], R3 ;  /* 0x00000003ff0075a7 */ /* 0x000f240008001106 */
[----:B--2-4-:R-:W-:Y:S05]  /*3830*/  @!P0 BRA `(.L_x_64) ;  /* 0x0000004000c48947 */ /* 0x014fea0003800000 */
.L_x_137:
[----:B-1----:R-:W-:-:S04]  /*3840*/  UIADD3 UR7, UPT, UPT, UR15, 0x1, URZ ;  /* 0x000000010f077890 */ /* 0x002fc8000fffe0ff */
[----:B------:R-:W-:-:S04]  /*3850*/  UISETP.NE.AND UP0, UPT, UR7, 0x4, UPT ;  /* 0x000000040700788c */ /* 0x000fc8000bf05270 */
[----:B------:R-:W-:Y:S02]  /*3860*/  USEL UR8, URZ, 0x1, UP0 ;  /* 0x00000001ff087887 */ /* 0x000fe40008000000 */
[----:B------:R-:W-:-:S04]  /*3870*/  USEL UR7, UR7, URZ, UP0 ;  /* 0x000000ff07077287 */ /* 0x000fc80008000000 */
[----:B------:R-:W-:Y:S01]  /*3880*/  ULEA UR6, UR7, UR5, 0x3 ;  /* 0x0000000507067291 */ /* 0x000fe2000f8e18ff */
[----:B------:R-:W-:-:S04]  /*3890*/  LOP3.LUT R2, R11, UR8, RZ, 0x3c, !PT ;  /* 0x000000080b027c12 */ /* 0x000fc8000f8e3cff */
[----:B--2---:R-:W-:-:S04]  /*38a0*/  SHF.L.U32 R3, R2, 0x1f, RZ ;  /* 0x0000001f02037819 */ /* 0x004fc800000006ff */
[----:B------:R-:W1:Y:S02]  /*38b0*/  SYNCS.PHASECHK.TRANS64.TRYWAIT P0, [UR6], R3 ;  /* 0x00000003ff0075a7 */ /* 0x000e640008001106 */
[----:B-1----:R-:W-:Y:S05]  /*38c0*/  @!P0 BRA `(.L_x_65) ;  /* 0x0000004000b88947 */ /* 0x002fea0003800000 */
.L_x_139:
        /* <DEDUP_REMOVED lines=9> */
.L_x_141:
[----:B------:R-:W-:-:S04]  /*3960*/  UIADD3 UR7, UPT, UPT, UR7, 0x1, URZ ;  /* 0x0000000107077890 */ /* 0x000fc8000fffe0ff */
[----:B------:R-:W-:-:S04]  /*3970*/  UISETP.NE.AND UP0, UPT, UR7, 0x4, UPT ;  /* 0x000000040700788c */ /* 0x000fc8000bf05270 */
[----:B------:R-:W-:Y:S02]  /*3980*/  USEL UR6, URZ, 0x1, UP0 ;  /* 0x00000001ff067887 */ /* 0x000fe40008000000 */
[----:B------:R-:W-:-:S04]  /*3990*/  USEL UR7, UR7, URZ, UP0 ;  /* 0x000000ff07077287 */ /* 0x000fc80008000000 */
[----:B------:R-:W-:Y:S01]  /*39a0*/  ULEA UR7, UR7, UR5, 0x3 ;  /* 0x0000000507077291 */ /* 0x000fe2000f8e18ff */
[----:B-1----:R-:W-:-:S04]  /*39b0*/  LOP3.LUT R3, R2, UR6, RZ, 0x3c, !PT ;  /* 0x0000000602037c12 */ /* 0x002fc8000f8e3cff */
[----:B------:R-:W-:-:S04]  /*39c0*/  SHF.L.U32 R3, R3, 0x1f, RZ ;  /* 0x0000001f03037819 */ /* 0x000fc800000006ff */
[----:B------:R-:W1:Y:S02]  /*39d0*/  SYNCS.PHASECHK.TRANS64.TRYWAIT P0, [UR7], R3 ;  /* 0x00000003ff0075a7 */ /* 0x000e640008001107 */
[----:B-1----:R-:W-:Y:S05]  /*39e0*/  @!P0 BRA `(.L_x_67) ;  /* 0x0000004000a08947 */ /* 0x002fea0003800000 */
.L_x_143:
[----:B------:R-:W-:Y:S01]  /*39f0*/  NOP ;  /* 0x0000000000007918 */ /* 0x000fe20000000000 */
[----:B-1----:R-:W1:Y:S01]  /*3a00*/  LDS R0, [UR4+0x14] ;  /* 0x00001404ff007984 */ /* 0x002e620008000800 */
[----:B------:R-:W-:Y:S01]  /*3a10*/  ULOP3.LUT UR6, UR16, 0xffff, URZ, 0xc0, !UPT ;  /* 0x0000ffff10067892 */ /* 0x000fe2000f8ec0ff */
[----:B------:R-:W-:Y:S01]  /*3a20*/  UMOV UR8, 0xffff ;  /* 0x0000ffff00087882 */ /* 0x000fe20000000000 */
[----:B------:R-:W-:Y:S02]  /*3a30*/  UMOV UR5, 0x1 ;  /* 0x0000000100057882 */ /* 0x000fe40000000000 */
[----:B------:R-:W-:-:S04]  /*3a40*/  USHF.R.U32.HI UR6, URZ, 0x5, UR6 ;  /* 0x00000005ff067899 */ /* 0x000fc80008011606 */
[----:B------:R-:W-:Y:S02]  /*3a50*/  USHF.L.U32 UR8, UR8, UR6, URZ ;  /* 0x0000000608087299 */ /* 0x000fe400080006ff */
[----:B------:R-:W-:-:S04]  /*3a60*/  USHF.L.U32 UR5, UR5, UR6, URZ ;  /* 0x0000000605057299 */ /* 0x000fc800080006ff */
[----:B-1----:R-:W-:-:S04]  /*3a70*/  LOP3.LUT R0, R0, UR8, RZ, 0xc0, !PT ;  /* 0x0000000800007c12 */ /* 0x002fc8000f8ec0ff */
[----:B------:R-:W-:-:S13]  /*3a80*/  ISETP.NE.AND P0, PT, R0, UR8, PT ;  /* 0x0000000800007c0c */ /* 0x000fda000bf05270 */
[----:B------:R-:W-:Y:S05]  /*3a90*/  @P0 BRA `(.L_x_68) ;  /* 0x0000000000580947 */ /* 0x000fea0003800000 */
[----:B------:R-:W1:Y:S02]  /*3aa0*/  LDS R0, [UR4+0x18] ;  /* 0x00001804ff007984 */ /* 0x000e640008000800 */
[----:B-1----:R-:W-:-:S04]  /*3ab0*/  LOP3.LUT R0, R0, UR5, RZ, 0xc0, !PT ;  /* 0x0000000500007c12 */ /* 0x002fc8000f8ec0ff */
[----:B------:R-:W-:-:S13]  /*3ac0*/  ISETP.NE.AND P0, PT, R0, UR5, PT ;  /* 0x0000000500007c0c */ /* 0x000fda000bf05270 */
[----:B------:R-:W-:Y:S05]  /*3ad0*/  @P0 BRA `(.L_x_69) ;  /* 0x00000000003c0947 */ /* 0x000fea0003800000 */
[----:B------:R-:W1:Y:S01]  /*3ae0*/  S2R R2, SR_LANEID ;  /* 0x0000000000027919 */ /* 0x000e620000000000 */
[----:B------:R-:W-:Y:S01]  /*3af0*/  ULOP3.LUT UR8, URZ, UR8, URZ, 0x33, !UPT ;  /* 0x00000008ff087292 */ /* 0x000fe2000f8e33ff */
[----:B------:R-:W-:Y:S01]  /*3b00*/  LOP3.LUT R4, RZ, UR5, RZ, 0x33, !PT ;  /* 0x00000005ff047c12 */ /* 0x000fe2000f8e33ff */
[----:B------:R-:W-:Y:S02]  /*3b10*/  VOTEU.ANY UR7, UPT, PT ;  /* 0x0000000000077886 */ /* 0x000fe400038e0100 */
[----:B------:R-:W-:Y:S01]  /*3b20*/  UFLO.U32 UR7, UR7 ;  /* 0x00000007000772bd */ /* 0x000fe200080e0000 */
[----:B------:R-:W2:Y:S01]  /*3b30*/  REDUX UR5, R4 ;  /* 0x00000000040573c4 */ /* 0x000ea20000000000 */
[----:B------:R-:W-:-:S06]  /*3b40*/  IMAD.U32 R0, RZ, RZ, UR8 ;  /* 0x00000008ff007e24 */ /* 0x000fcc000f8e00ff */
[----:B------:R4:W-:Y:S01]  /*3b50*/  UTCATOMSWS.AND URZ, UR8 ;  /* 0x0000000800ff79e3 */ /* 0x0009e20008000000 */
[----:B------:R-:W3:Y:S01]  /*3b60*/  REDUX UR6, R0 ;  /* 0x00000000000673c4 */ /* 0x000ee20000000000 */
[----:B-1----:R-:W-:Y:S01]  /*3b70*/  ISETP.EQ.U32.AND P0, PT, R2, UR7, PT ;  /* 0x0000000702007c0c */ /* 0x002fe2000bf02070 */
[----:B--2---:R-:W-:Y:S01]  /*3b80*/  IMAD.U32 R2, RZ, RZ, UR5 ;  /* 0x00000005ff027e24 */ /* 0x004fe2000f8e00ff */
[----:B---3--:R-:W-:-:S11]  /*3b90*/  MOV R3, UR6 ;  /* 0x0000000600037c02 */ /* 0x008fd60008000f00 */
[----:B------:R4:W-:Y:S04]  /*3ba0*/  @P0 ATOMS.AND RZ, [UR4+0x14], R3 ;  /* 0x00001403ffff098c */ /* 0x0009e8000a800004 */
[----:B------:R4:W-:Y:S01]  /*3bb0*/  @P0 ATOMS.AND RZ, [UR4+0x18], R2 ;  /* 0x00001802ffff098c */ /* 0x0009e2000a800004 */
[----:B------:R-:W-:Y:S05]  /*3bc0*/  BRA `(.L_x_70) ;  /* 0x0000000000147947 */ /* 0x000fea0003800000 */
.L_x_69:
[----:B------:R-:W-:Y:S02]  /*3bd0*/  MOV R2, 0x3bf0 ;  /* 0x00003bf000027802 */ /* 0x000fe40000000f00 */
[----:B---3-5:R-:W-:Y:S05]  /*3be0*/  CALL.REL.NOINC `($__internal_0_$__cuda_sm10x_tcgen05_guardrail_trap_col_being_dealloced_not_returned_by_alloc) ;  /* 0x0000004000fc7944 */ /* 0x028fea0003c00000 */
[----:B------:R-:W-:Y:S05]  /*3bf0*/  BRA `(.L_x_70) ;  /* 0x0000000000087947 */ /* 0x000fea0003800000 */
.L_x_68:
[----:B------:R-:W-:Y:S02]  /*3c00*/  MOV R2, 0x3c20 ;  /* 0x00003c2000027802 */ /* 0x000fe40000000f00 */
[----:B---3-5:R-:W-:Y:S05]  /*3c10*/  CALL.REL.NOINC `($__internal_2_$__cuda_sm10x_tcgen05_guardrail_trap_unallocated_columns_being_dealloced) ;  /* 0x0000004400087944 */ /* 0x028fea0003c00000 */
.L_x_70:
[----:B------:R-:W-:Y:S01]  /*3c20*/  NOP ;  /* 0x0000000000007918 */ /* 0x000fe20000000000 */
[----:B----4-:R-:W-:Y:S05]  /*3c30*/  EXIT ;  /* 0x000000000000794d */ /* 0x010fea0003800000 */
.L_x_52:
[----:B------:R-:W-:-:S09]  /*3c40*/  UISETP.NE.OR UP2, UPT, UR8, 0x3, !UP2 ;  /* 0x000000030800788c */ /* 0x000fd2000d745670 */
[----:B------:R-:W-:Y:S05]  /*3c50*/  BRA.U UP2, `(.L_x_71) ;  /* 0x0000000d02407547 */ /* 0x000fea000b800000 */
[----:B------:R-:W1:Y:S01]  /*3c60*/  LDC R0, c[0x0][0xb30] ;  /* 0x0002cc00ff007b82 */ /* 0x000e620000000800 */
[----:B------:R-:W2:Y:S01]  /*3c70*/  LDCU.64 UR8, c[0x0][0x888] ;  /* 0x00011100ff0877ac */ /* 0x000ea20008000a00 */
[----:B------:R-:W-:Y:S02]  /*3c80*/  HFMA2 R29, -RZ, RZ, 0, 0 ;  /* 0x00000000ff1d7431 */ /* 0x000fe400000001ff */
[----:B------:R-:W-:Y:S01]  /*3c90*/  IMAD.MOV.U32 R31, RZ, RZ, 0x1 ;  /* 0x00000001ff1f7424 */ /* 0x000fe200078e00ff */
[----:B------:R-:W-:Y:S01]  /*3ca0*/  MOV R23, 0x1000 ;  /* 0x0000100000177802 */ /* 0x000fe20000000f00 */
[----:B------:R-:W4:Y:S01]  /*3cb0*/  LDCU.64 UR4, c[0x0][0x890] ;  /* 0x00011200ff0477ac */ /* 0x000f220008000a00 */
[----:B------:R-:W-:Y:S01]  /*3cc0*/  IMAD.MOV.U32 R30, RZ, RZ, RZ ;  /* 0x000000ffff1e7224 */ /* 0x000fe200078e00ff */
[----:B------:R-:W3:Y:S01]  /*3cd0*/  LDC R19, c[0x0][0x370] ;  /* 0x0000dc00ff137b82 */ /* 0x000ee20000000800 */
[----:B------:R-:W-:Y:S01]  /*3ce0*/  UMOV UR7, 0x400 ;  /* 0x0000040000077882 */ /* 0x000fe20000000000 */
[----:B------:R-:W-:-:S02]  /*3cf0*/  UPLOP3.LUT UP1, UPT, UPT, UPT, UPT, 0x40, 0x4 ;  /* 0x000000000004789c */ /* 0x000fc40003f2e870 */
[----:B------:R-:W-:-:S04]  /*3d00*/  ULEA UR7, UR37, UR7, 0x18 ;  /* 0x0000000725077291 */ /* 0x000fc8000f8ec0ff */
[----:B------:R-:W3:Y:S01]  /*3d10*/  LDC R2, c[0x0][0xb0c] ;  /* 0x0002c300ff027b82 */ /* 0x000ee20000000800 */
[----:B------:R-:W-:Y:S02]  /*3d20*/  UIADD3 UR13, UPT, UPT, UR7, 0x88, URZ ;  /* 0x00000088070d7890 */ /* 0x000fe4000fffe0ff */
[----:B--2---:R-:W-:Y:S02]  /*3d30*/  UISETP.NE.U32.AND UP2, UPT, UR8, URZ, UPT ;  /* 0x000000ff0800728c */ /* 0x004fe4000bf45070 */
[----:B------:R-:W-:Y:S02]  /*3d40*/  UIADD3 UR17, UPT, UPT, UR7, 0x80, URZ ;  /* 0x0000008007117890 */ /* 0x000fe4000fffe0ff */
[----:B----4-:R-:W-:Y:S01]  /*3d50*/  UISETP.NE.U32.AND UP3, UPT, UR4, URZ, UPT ;  /* 0x000000ff0400728c */ /* 0x010fe2000bf65070 */
[----:B------:R-:W2:Y:S01]  /*3d60*/  LDC R18, c[0x0][0xb20] ;  /* 0x0002c800ff127b82 */ /* 0x000ea20000000800 */
[----:B-1----:R-:W-:Y:S01]  /*3d70*/  ISETP.NE.AND P1, PT, R0, 0x1, PT ;  /* 0x000000010000780c */ /* 0x002fe20003f25270 */
[----:B------:R-:W-:-:S02]  /*3d80*/  UISETP.NE.AND.EX UP2, UPT, UR9, URZ, UPT, UP2 ;  /* 0x000000ff0900728c */ /* 0x000fc4000bf45320 */
[----:B------:R-:W-:Y:S02]  /*3d90*/  UPRMT UR13, UR37, 0x654, UR13 ;  /* 0x00000654250d7896 */ /* 0x000fe4000800000d */
[----:B------:R-:W-:Y:S02]  /*3da0*/  UISETP.NE.AND.EX UP3, UPT, UR5, URZ, UPT, UP3 ;  /* 0x000000ff0500728c */ /* 0x000fe4000bf65330 */
[----:B------:R-:W1:Y:S08]  /*3db0*/  LDC.64 R32, c[0x0][0x348] ;  /* 0x0000d200ff207b82 */ /* 0x000e700000000a00 */
[----:B------:R-:W4:Y:S08]  /*3dc0*/  LDC.64 R16, c[0x0][0xb10] ;  /* 0x0002c400ff107b82 */ /* 0x000f300000000a00 */
[----:B------:R-:W1:Y:S08]  /*3dd0*/  LDC.64 R6, c[0x0][0xb18] ;  /* 0x0002c600ff067b82 */ /* 0x000e700000000a00 */
[----:B------:R-:W1:Y:S08]  /*3de0*/  LDC.64 R4, c[0x0][0xb28] ;  /* 0x0002ca00ff047b82 */ /* 0x000e700000000a00 */
[----:B--23--:R-:W1:Y:S02]  /*3df0*/  LDC R22, c[0x0][0x374] ;  /* 0x0000dd00ff167b82 */ /* 0x00ce640000000800 */
.L_x_80:
[C---:B------:R-:W-:Y:S02]  /*3e00*/  LEA R0, R30.reuse, UR7, 0x3 ;  /* 0x000000071e007c11 */ /* 0x040fe4000f8e18ff */
[----:B------:R-:W-:Y:S02]  /*3e10*/  SHF.L.U32 R3, R29, 0x1f, RZ ;  /* 0x0000001f1d037819 */ /* 0x000fe400000006ff */
[----:B------:R-:W-:Y:S02]  /*3e20*/  LEA R24, R30, UR7, 0x4 ;  /* 0x000000071e187c11 */ /* 0x000fe4000f8e20ff */
[----:B--2---:R-:W2:Y:S02]  /*3e30*/  SYNCS.PHASECHK.TRANS64.TRYWAIT P0, [R0+URZ+0xb0], R3 ;  /* 0x0000b003000075a7 */ /* 0x004ea400080011ff */
[----:B--2---:R-:W-:Y:S05]  /*3e40*/  @!P0 BRA `(.L_x_72) ;  /* 0x0000003c00a08947 */ /* 0x004fea0003800000 */
.L_x_144:
[----:B------:R-:W-:Y:S01]  /*3e50*/  ISETP.GE.AND P0, PT, R40, 0x1, PT ;  /* 0x000000012800780c */ /* 0x000fe20003f06270 */
[----:B------:R-:W3:Y:S01]  /*3e60*/  LDS.128 R24, [R24+0x140] ;  /* 0x0001400018187984 */ /* 0x000ee20000000c00 */
[----:B--2---:R-:W-:Y:S01]  /*3e70*/  VIADD R0, R0, 0xc0 ;  /* 0x000000c000007836 */ /* 0x004fe20000000000 */
[----:B------:R-:W-:Y:S01]  /*3e80*/  @!PT LDS RZ, [RZ] ;  /* 0x00000000fffff984 */ /* 0x000fe20000000800 */
[----:B------:R-:W-:Y:S01]  /*3e90*/  @!PT LDS RZ, [RZ] ;  /* 0x00000000fffff984 */ /* 0x000fe20000000800 */
[----:B------:R-:W-:Y:S01]  /*3ea0*/  @!PT LDS RZ, [RZ] ;  /* 0x00000000fffff984 */ /* 0x000fe20000000800 */
[----:B------:R-:W-:Y:S01]  /*3eb0*/  @!PT LDS RZ, [RZ] ;  /* 0x00000000fffff984 */ /* 0x000fe20000000800 */
[----:B------:R2:W-:Y:S06]  /*3ec0*/  MEMBAR.ALL.CTA ;  /* 0x0000000000007992 */ /* 0x0005ec0000008000 */
[----:B--2---:R-:W2:Y:S01]  /*3ed0*/  FENCE.VIEW.ASYNC.S ;  /* 0x00000000000073c6 */ /* 0x004ea20000000000 */
[----:B------:R-:W-:Y:S04]  /*3ee0*/  PRMT R0, RZ, 0x654, R0 ;  /* 0x00000654ff007816 */ /* 0x000fe80000000000 */
[----:B--2---:R2:W-:Y:S01]  /*3ef0*/  SYNCS.ARRIVE.TRANS64.RED.A1T0 RZ, [R0+URZ], RZ ;  /* 0x000000ff00ff79a7 */ /* 0x0045e200081004ff */
[----:B---3--:R-:W-:Y:S11]  /*3f00*/  LOP3.LUT P3, RZ, R26, 0x1, RZ, 0xc0, !PT ;  /* 0x000000011aff7812 */ /* 0x008ff6000786c0ff */
[----:B------:R-:W-:Y:S02]  /*3f10*/  @!UPT UIADD3 URZ, UPT, UPT, URZ, URZ, URZ ;  /* 0x000000fffffff290 */ /* 0x000fe4000fffe0ff */
[----:B------:R-:W-:Y:S02]  /*3f20*/  @P3 MOV R13, R24 ;  /* 0x00000018000d3202 */ /* 0x000fe40000000f00 */
[----:B------:R-:W-:Y:S01]  /*3f30*/  @P3 LOP3.LUT R8, R25, 0xffff, RZ, 0xc0, !PT ;  /* 0x0000ffff19083812 */ /* 0x000fe200078ec0ff */
[----:B--2---:R-:W-:Y:S06]  /*3f40*/  @!P0 BRA `(.L_x_73) ;  /* 0x0000000000a48947 */ /* 0x004fec0003800000 */
[----:B-1----:R-:W-:Y:S01]  /*3f50*/  IMAD.HI.U32 R35, R22, R7, RZ ;  /* 0x0000000716237227 */ /* 0x002fe200078e00ff */
[----:B------:R-:W-:Y:S02]  /*3f60*/  ISETP.NE.AND P0, PT, R6, 0x1, PT ;  /* 0x000000010600780c */ /* 0x000fe40003f05270 */
[----:B------:R-:W-:Y:S01]  /*3f70*/  ISETP.NE.AND P2, PT, R40, 0x1, PT ;  /* 0x000000012800780c */ /* 0x000fe20003f45270 */
[----:B----4-:R-:W-:Y:S01]  /*3f80*/  IMAD.HI.U32 R34, R19, R16, RZ ;  /* 0x0000001013227227 */ /* 0x010fe200078e00ff */
[----:B------:R-:W-:Y:S02]  /*3f90*/  SHF.R.U32.HI R35, RZ, R18, R35 ;  /* 0x00000012ff237219 */ /* 0x000fe40000011623 */
[----:B------:R-:W-:Y:S01]  /*3fa0*/  ISETP.NE.AND P4, PT, R2, 0x1, PT ;  /* 0x000000010200780c */ /* 0x000fe20003f85270 */
[----:B------:R-:W-:Y:S01]  /*3fb0*/  IMAD.HI.U32 R36, R13, R16, RZ ;  /* 0x000000100d247227 */ /* 0x000fe200078e00ff */
[----:B------:R-:W-:Y:S02]  /*3fc0*/  SHF.R.U32.HI R34, RZ, R17, R34 ;  /* 0x00000011ff227219 */ /* 0x000fe40000011622 */
[----:B------:R-:W-:Y:S01]  /*3fd0*/  SEL R3, R22, R35, !P0 ;  /* 0x0000002316037207 */ /* 0x000fe20004000000 */
[C---:B------:R-:W-:Y:S01]  /*3fe0*/  IMAD.HI.U32 R35, R8.reuse, R7, RZ ;  /* 0x0000000708237227 */ /* 0x040fe200078e00ff */
[----:B------:R-:W-:Y:S02]  /*3ff0*/  SEL R11, R19, R34, !P4 ;  /* 0x00000022130b7207 */ /* 0x000fe40006000000 */
[----:B------:R-:W-:Y:S01]  /*4000*/  SHF.R.U32.HI R36, RZ, R17, R36 ;  /* 0x00000011ff247219 */ /* 0x000fe20000011624 */
[----:B------:R-:W-:Y:S01]  /*4010*/  IMAD.HI.U32 R38, R3, R4, RZ ;  /* 0x0000000403267227 */ /* 0x000fe200078e00ff */
[----:B------:R-:W-:Y:S03]  /*4020*/  SHF.R.U32.HI R35, RZ, R18, R35 ;  /* 0x00000012ff237219 */ /* 0x000fe60000011623 */
[----:B------:R-:W-:Y:S01]  /*4030*/  IMAD.HI.U32 R34, R11, R4, RZ ;  /* 0x000000040b227227 */ /* 0x000fe200078e00ff */
[----:B------:R-:W-:Y:S02]  /*4040*/  @P2 SHF.R.U32.HI R3, RZ, R5, R38 ;  /* 0x00000005ff032219 */ /* 0x000fe40000011626 */
[----:B------:R-:W-:Y:S02]  /*4050*/  SEL R9, R8, R35, !P0 ;  /* 0x0000002308097207 */ /* 0x000fe40004000000 */
[----:B------:R-:W-:Y:S01]  /*4060*/  @P2 SHF.R.U32.HI R11, RZ, R5, R34 ;  /* 0x00000005ff0b2219 */ /* 0x000fe20000011622 */
[C---:B------:R-:W-:Y:S01]  /*4070*/  IMAD R10, R40.reuse, R3, RZ ;  /* 0x00000003280a7224 */ /* 0x040fe200078e02ff */
[----:B------:R-:W-:Y:S01]  /*4080*/  SEL R3, R13, R36, !P4 ;  /* 0x000000240d037207 */ /* 0x000fe20006000000 */
[C---:B------:R-:W-:Y:S03]  /*4090*/  IMAD.HI.U32 R14, R9.reuse, R4, RZ ;  /* 0x00000004090e7227 */ /* 0x040fe600078e00ff */
[----:B------:R-:W-:Y:S01]  /*40a0*/  ISETP.GE.AND P0, PT, R9, R10, PT ;  /* 0x0000000a0900720c */ /* 0x000fe20003f06270 */
[C---:B------:R-:W-:Y:S01]  /*40b0*/  IMAD R12, R40.reuse, R11, RZ ;  /* 0x0000000b280c7224 */ /* 0x040fe200078e02ff */
[-C--:B------:R-:W-:Y:S04]  /*40c0*/  SHF.R.U32.HI R14, RZ, R5.reuse, R14 ;  /* 0x00000005ff0e7219 */ /* 0x080fe8000001160e */
[----:B------:R-:W-:Y:S02]  /*40d0*/  ISETP.GE.OR P0, PT, R3, R12, P0 ;  /* 0x0000000c0300720c */ /* 0x000fe40000706670 */
[----:B------:R-:W-:Y:S05]  /*40e0*/  SEL R15, R9, R14, !P2 ;  /* 0x0000000e090f7207 */ /* 0x000fea0005000000 */
[----:B------:R-:W-:Y:S04]  /*40f0*/  IMAD.MOV R14, RZ, RZ, -R15 ;  /* 0x000000ffff0e7224 */ /* 0x000fe800078e0a0f */
[----:B------:R-:W-:Y:S02]  /*4100*/  IMAD R14, R40, R14, R9 ;  /* 0x0000000e280e7224 */ /* 0x000fe400078e0209 */
[C---:B------:R-:W-:Y:S05]  /*4110*/  @!P0 IMAD.HI.U32 R10, R3.reuse, R4, RZ ;  /* 0x00000004030a8227 */ /* 0x040fea00078e00ff */
[----:B------:R-:W-:Y:S04]  /*4120*/  @!P0 SHF.R.U32.HI R10, RZ, R5, R10 ;  /* 0x00000005ff0a8219 */ /* 0x000fe8000001160a */
[----:B------:R-:W-:Y:S01]  /*4130*/  @!P0 SEL R0, R3, R10, !P2 ;  /* 0x0000000a03008207 */ /* 0x000fe20005000000 */
[----:B------:R-:W-:Y:S03]  /*4140*/  IMAD.MOV R10, RZ, RZ, -R3 ;  /* 0x000000ffff0a7224 */ /* 0x000fe600078e0a03 */
[----:B------:R-:W-:Y:S01]  /*4150*/  @!P0 IADD3 R15, PT, PT, R15, -R0, RZ ;  /* 0x800000000f0f8210 */ /* 0x000fe20007ffe0ff */
[----:B------:R-:W-:Y:S01]  /*4160*/  @!P0 IMAD R0, R11, R14, R0 ;  /* 0x0000000e0b008224 */ /* 0x000fe200078e0200 */
[----:B------:R-:W-:Y:S01]  /*4170*/  IADD3 R11, PT, PT, -R9, RZ, RZ ;  /* 0x000000ff090b7210 */ /* 0x000fe20007ffe1ff */
[----:B------:R-:W-:Y:S02]  /*4180*/  IMAD R13, R2, R10, R13 ;  /* 0x0000000a020d7224 */ /* 0x000fe400078e020d */
[----:B------:R-:W-:Y:S02]  /*4190*/  @!P0 IMAD R9, R15, R40, R3 ;  /* 0x000000280f098224 */ /* 0x000fe400078e0203 */
[----:B------:R-:W-:Y:S02]  /*41a0*/  @!P0 IMAD.MOV.U32 R3, RZ, RZ, R0 ;  /* 0x000000ffff038224 */ /* 0x000fe400078e0000 */
[----:B------:R-:W-:Y:S02]  /*41b0*/  IMAD R8, R6, R11, R8 ;  /* 0x0000000b06087224 */ /* 0x000fe400078e0208 */
[----:B------:R-:W-:Y:S02]  /*41c0*/  IMAD R13, R3, R2, R13 ;  /* 0x00000002030d7224 */ /* 0x000fe400078e020d */
[----:B------:R-:W-:Y:S02]  /*41d0*/  IMAD R8, R9, R6, R8 ;  /* 0x0000000609087224 */ /* 0x000fe400078e0208 */
.L_x_73:
[----:B------:R-:W-:Y:S05]  /*41e0*/  BRA.U UP1, `(.L_x_74) ;  /* 0x0000000101107547 */ /* 0x000fea000b800000 */
[----:B------:R-:W-:Y:S04]  /*41f0*/  MOV R0, UR6 ;  /* 0x0000000600007c02 */ /* 0x000fe80008000f00 */
[----:B------:R-:W-:Y:S04]  /*4200*/  SHF.L.U32 R3, R0, 0x1f, RZ ;  /* 0x0000001f00037819 */ /* 0x000fe800000006ff */
[----:B------:R-:W2:Y:S02]  /*4210*/  SYNCS.PHASECHK.TRANS64.TRYWAIT P0, [UR7+0xa8], R3 ;  /* 0x0000a803ff0075a7 */ /* 0x000ea40008001107 */
[----:B--2---:R-:W-:Y:S05]  /*4220*/  @!P0 BRA `(.L_x_75) ;  /* 0x0000003800bc8947 */ /* 0x004fea0003800000 */
.L_x_74:
[----:B------:R-:W-:Y:S02]  /*4230*/  R2UR UR19, R21 ;  /* 0x00000000151372ca */ /* 0x000fe400000e0000 */
[----:B------:R-:W-:Y:S02]  /*4240*/  R2UR UR18, R20 ;  /* 0x00000000141272ca */ /* 0x000fe400000e0000 */
[----:B------:R-:W-:Y:S02]  /*4250*/  ISETP.NE.U32.AND P2, PT, RZ, UR4, PT ;  /* 0x00000004ff007c0c */ /* 0x000fe4000bf45070 */
[----:B------:R-:W-:Y:S02]  /*4260*/  SHF.L.U32 R12, R31, 0x1f, RZ ;  /* 0x0000001f1f0c7819 */ /* 0x000fe400000006ff */
[----:B------:R-:W-:Y:S05]  /*4270*/  ISETP.NE.AND.EX P2, PT, RZ, UR5, PT, P2 ;  /* 0x00000005ff007c0c */ /* 0x000fea000bf45320 */
[----:B------:R-:W-:Y:S02]  /*4280*/  USHF.L.U32 UR19, UR19, 0x6, URZ ;  /* 0x0000000613137899 */ /* 0x000fe400080006ff */
[----:B------:R-:W-:Y:S01]  /*4290*/  USHF.L.U32 UR18, UR18, 0x7, URZ ;  /* 0x0000000712127899 */ /* 0x000fe200080006ff */
[----:B------:R-:W-:Y:S11]  /*42a0*/  BRA.U !UP3, `(.L_x_76) ;  /* 0x000000010b347547 */ /* 0x000ff6000b800000 */
[----:B------:R-:W-:Y:S01]  /*42b0*/  UPLOP3.LUT UP0, UPT, UPT, UPT, UP2, 0x80, 0x8 ;  /* 0x000000000008789c */ /* 0x000fe20003f0f020 */
[----:B--2---:R-:W-:Y:S02]  /*42c0*/  HFMA2 R0, -RZ, RZ, 0, 5.9604644775390625e-08 ;  /* 0x00000001ff007431 */ /* 0x004fe400000001ff */
[----:B------:R-:W-:Y:S03]  /*42d0*/  IMAD.MOV.U32 R91, RZ, RZ, 0x1 ;  /* 0x00000001ff5b7424 */ /* 0x000fe600078e00ff */
[----:B------:R-:W-:Y:S05]  /*42e0*/  PLOP3.LUT P0, PT, PT, PT, UP0, 0x80, 0x8 ;  /* 0x000000000008781c */ /* 0x000fea0003f0f008 */
[----:B------:R-:W2:Y:S01]  /*42f0*/  @UP0 LDCU.64 UR10, c[0x0][0x888] ;  /* 0x00011100ff0a07ac */ /* 0x000ea20008000a00 */
[----:B------:R-:W-:Y:S07]  /*4300*/  @UP0 UIMAD UR8, UR36, UR4, URZ ;  /* 0x00000004240802a4 */ /* 0x000fee000f8e02ff */
[----:B------:R-:W-:Y:S01]  /*4310*/  @!P0 PRMT R91, R0, 0x7610, R91 ;  /* 0x00007610005b8816 */ /* 0x000fe2000000005b */
[----:B--2---:R-:W-:Y:S03]  /*4320*/  @UP0 UIMAD.WIDE UR10, UR8, 0x4, UR10 ;  /* 0x00000004080a08a5 */ /* 0x004fe6000f8e020a */
[----:B------:R-:W2:Y:S03]  /*4330*/  @!UP0 LDCU UR8, c[0x0][0x880] ;  /* 0x00011000ff0887ac */ /* 0x000ea60008000800 */
[----:B------:R-:W-:Y:S01]  /*4340*/  IMAD.U32 R10, RZ, RZ, UR10 ;  /* 0x0000000aff0a7e24 */ /* 0x000fe2000f8e00ff */
[----:B------:R-:W-:Y:S05]  /*4350*/  MOV R11, UR11 ;  /* 0x0000000b000b7c02 */ /* 0x000fea0008000f00 */
[----:B-----5:R3:W5:Y:S02]  /*4360*/  @P0 LDG.E R50, desc[UR46][R10.64] ;  /* 0x0000002e0a320981 */ /* 0x020764000c1e1900 */
[----:B--23--:R-:W-:Y:S07]  /*4370*/  @!P0 IMAD.U32 R50, RZ, RZ, UR8 ;  /* 0x00000008ff328e24 */ /* 0x00cfee000f8e00ff */
.L_x_76:
[----:B-----5:R-:W-:Y:S01]  /*4380*/  @!P2 ISETP.EQ.AND P0, PT, R50, RZ, PT ;  /* 0x000000ff3200a20c */ /* 0x020fe20003f02270 */
[----:B------:R-:W-:Y:S01]  /*4390*/  @!UPT UIADD3 URZ, UPT, UPT, URZ, URZ, URZ ;  /* 0x000000fffffff290 */ /* 0x000fe2000fffe0ff */
[----:B------:R-:W-:Y:S11]  /*43a0*/  @!P2 BRA `(.L_x_77) ;  /* 0x000000000014a947 */ /* 0x000ff60003800000 */
[----:B------:R-:W-:Y:S02]  /*43b0*/  LOP3.LUT P2, RZ, R91, 0xff, RZ, 0xc0, !PT ;  /* 0x000000ff5bff7812 */ /* 0x000fe4000784c0ff */
[----:B------:R-:W-:Y:S04]  /*43c0*/  PLOP3.LUT P0, PT, PT, PT, UP0, 0x80, 0x8 ;  /* 0x000000000008781c */ /* 0x000fe80003f0f008 */
[----:B------:R-:W-:Y:S07]  /*43d0*/  PLOP3.LUT P0, PT, P0, PT, PT, 0x8, 0x80 ;  /* 0x000000000080781c */ /* 0x000fee000070e170 */
[----:B------:R-:W-:Y:S11]  /*43e0*/  @P2 ISETP.EQ.AND P0, PT, R50, RZ, PT ;  /* 0x000000ff3200220c */ /* 0x000ff60003f02270 */
[----:B------:R-:W-:Y:S02]  /*43f0*/  @!UPT UIADD3 URZ, UPT, UPT, URZ, URZ, URZ ;  /* 0x000000fffffff290 */ /* 0x000fe4000fffe0ff */
.L_x_77:
[----:B------:R-:W3:Y:S01]  /*4400*/  SYNCS.PHASECHK.TRANS64.TRYWAIT P2, [UR7+0x90], R12 ;  /* 0x0000900cff0075a7 */ /* 0x000ee20008041107 */
[----:B------:R-:W-:Y:S04]  /*4410*/  ELECT P4, URZ, PT ;  /* 0x0000000000ff782f */ /* 0x000fe80003880000 */
[----:B------:R-:W-:Y:S11]  /*4420*/  PLOP3.LUT P4, PT, P0, P4, PT, 0xf2, 0x2f ;  /* 0x00000000002f781c */ /* 0x000ff60000789e72 */
[----:B------:R-:W-:Y:S02]  /*4430*/  @!UPT UIADD3 URZ, UPT, UPT, URZ, URZ, URZ ;  /* 0x000000fffffff290 */ /* 0x000fe4000fffe0ff */
[----:B-1----:R-:W-:Y:S05]  /*4440*/  @!P4 IADD3 R21, P0, PT, R32, 0x580, RZ ;  /* 0x000005802015c810 */ /* 0x002fea0007f1e0ff */
[----:B------:R-:W-:Y:S01]  /*4450*/  @!P4 IMAD.X R20, RZ, RZ, R33, P0 ;  /* 0x000000ffff14c224 */ /* 0x000fe200000e0621 */
[----:B---3--:R-:W-:Y:S07]  /*4460*/  @!P2 BRA `(.L_x_78) ;  /* 0x000000380044a947 */ /* 0x008fee0003800000 */
.L_x_147:
[----:B------:R-:W3:Y:S01]  /*4470*/  LDC.64 R14, c[0x0][0xb10] ;  /* 0x0002c400ff0e7b82 */ /* 0x000ee20000000a00 */
[----:B------:R-:W-:Y:S01]  /*4480*/  @!P4 R2UR UR8, R20 ;  /* 0x000000001408c2ca */ /* 0x000fe200000e0000 */
[----:B------:R-:W-:Y:S01]  /*4490*/  VOTEU.ALL UP1, P4 ;  /* 0x0000000000ff7886 */ /* 0x000fe20002020000 */
[----:B------:R-:W-:Y:S01]  /*44a0*/  @!P4 R2UR UR9, R21 ;  /* 0x000000001509c2ca */ /* 0x000fe200000e0000 */
[----:B------:R-:W-:Y:S01]  /*44b0*/  UMOV UR10, 0x0 ;  /* 0x00000000000a7882 */ /* 0x000fe20000000000 */
[----:B------:R-:W-:Y:S03]  /*44c0*/  UMOV UR11, 0x10000000 ;  /* 0x10000000000b7882 */ /* 0x000fe60000000000 */
[----:B------:R-:W5:Y:S01]  /*44d0*/  LDC.64 R10, c[0x0][0xb18] ;  /* 0x0002c600ff0a7b82 */ /* 0x000f620000000a00 */
[----:B------:R-:W-:Y:S01]  /*44e0*/  @!UP1 UIADD3 UR16, UPT, UPT, UR7, 0x200, URZ ;  /* 0x0000020007109890 */ /* 0x000fe2000fffe0ff */
[----:B------:R-:W-:Y:S01]  /*44f0*/  @P3 SHF.R.U32.HI R28, RZ, 0x10, R25 ;  /* 0x00000010ff1c3819 */ /* 0x000fe20000011619 */
[----:B------:R-:W-:Y:S01]  /*4500*/  VOTEU.ALL UP1, P4 ;  /* 0x0000000000ff7886 */ /* 0x000fe20002020000 */
[----:B------:R-:W-:Y:S01]  /*4510*/  UMOV UR20, UR36 ;  /* 0x0000002400147c82 */ /* 0x000fe20008000000 */
[----:B------:R-:W-:Y:S03]  /*4520*/  VIADD R30, R30, 0x1 ;  /* 0x000000011e1e7836 */ /* 0x000fe60000000000 */
[----:B--2---:R-:W2:Y:S01]  /*4530*/  @!P1 LDC R0, c[0x0][0xb20] ;  /* 0x0002c800ff009b82 */ /* 0x004ea20000000800 */
[----:B------:R-:W-:Y:S01]  /*4540*/  IMAD.U32 R21, RZ, RZ, UR8 ;  /* 0x00000008ff157e24 */ /* 0x000fe2000f8e00ff */
[----:B------:R-:W-:Y:S06]  /*4550*/  UPRMT UR8, UR37, 0x654, UR17 ;  /* 0x0000065425087896 */ /* 0x000fec0008000011 */
[----:B-1----:R-:W1:Y:S01]  /*4560*/  @!P1 LDC R3, c[0x0][0xb0c] ;  /* 0x0002c300ff039b82 */ /* 0x002e620000000800 */
[----:B------:R-:W-:Y:S01]  /*4570*/  IMAD.U32 R20, RZ, RZ, UR9 ;  /* 0x00000009ff147e24 */ /* 0x000fe2000f8e00ff */
[----:B------:R-:W-:Y:S04]  /*4580*/  @!P4 R2UR UR15, R21 ;  /* 0x00000000150fc2ca */ /* 0x000fe800000e0000 */
[----:B------:R-:W-:Y:S01]  /*4590*/  @!P4 R2UR UR14, R20 ;  /* 0x00000000140ec2ca */ /* 0x000fe200000e0000 */
[----:B------:R-:W-:Y:S11]  /*45a0*/  @!P4 IMAD.MOV.U32 R20, RZ, RZ, 0x1000 ;  /* 0x00001000ff14c424 */ /* 0x000ff600078e00ff */
[----:B------:R-:W-:Y:S01]  /*45b0*/  @!UPT UIADD3 URZ, UPT, UPT, URZ, URZ, URZ ;  /* 0x000000fffffff290 */ /* 0x000fe2000fffe0ff */
[----:B------:R1:W-:Y:S01]  /*45c0*/  @!UP1 UTMALDG.3D [UR16], [UR14], desc[UR10] ;  /* 0x00000a100e0095b4 */ /* 0x0003e20008011000 */
[----:B------:R1:W-:Y:S02]  /*45d0*/  @!P4 SYNCS.ARRIVE.TRANS64.RED.A0TR RZ, [UR7+0x80], R20 ;  /* 0x00008014ffffc9a7 */ /* 0x0003e40008300407 */
[----:B-1----:R-:W-:Y:S01]  /*45e0*/  @!P1 ISETP.NE.AND P2, PT, R3, 0x1, PT ;  /* 0x000000010300980c */ /* 0x002fe20003f45270 */
[C---:B---3--:R-:W-:Y:S01]  /*45f0*/  @!P1 IMAD.HI.U32 R14, R13.reuse, R14, RZ ;  /* 0x0000000e0d0e9227 */ /* 0x048fe200078e00ff */
[----:B-----5:R-:W-:Y:S03]  /*4600*/  @!P1 ISETP.NE.AND P0, PT, R10, 0x1, PT ;  /* 0x000000010a00980c */ /* 0x020fe60003f05270 */
[C---:B------:R-:W-:Y:S01]  /*4610*/  @!P1 IMAD.HI.U32 R11, R8.reuse, R11, RZ ;  /* 0x0000000b080b9227 */ /* 0x040fe200078e00ff */
[----:B------:R-:W-:Y:S04]  /*4620*/  @!P1 SHF.R.U32.HI R14, RZ, R15, R14 ;  /* 0x0000000fff0e9219 */ /* 0x000fe8000001160e */
[----:B--2---:R-:W-:Y:S01]  /*4630*/  @!P1 SHF.R.U32.HI R9, RZ, R0, R11 ;  /* 0x00000000ff099219 */ /* 0x004fe2000001160b */
[----:B------:R-:W-:Y:S01]  /*4640*/  SYNCS.ARRIVE.TRANS64.RED.A1T0 RZ, [UR8], RZ ;  /* 0x000000ffffff79a7 */ /* 0x000fe20008100408 */
[----:B------:R-:W-:Y:S02]  /*4650*/  @!P1 SEL R14, R13, R14, !P2 ;  /* 0x0000000e0d0e9207 */ /* 0x000fe40005000000 */
[----:B------:R-:W-:Y:S01]  /*4660*/  @!P1 SEL R9, R8, R9, !P0 ;  /* 0x0000000908099207 */ /* 0x000fe20004000000 */
[----:B------:R-:W1:Y:S04]  /*4670*/  SYNCS.PHASECHK.TRANS64.TRYWAIT P5, [UR7+0x98], R12 ;  /* 0x0000980cff0075a7 */ /* 0x000e6800080a1107 */
[----:B------:R-:W-:Y:S02]  /*4680*/  @!P1 IMAD.IADD R0, R9, 0x1, -R14 ;  /* 0x0000000109009824 */ /* 0x000fe400078e0a0e */
[----:B------:R-:W-:Y:S02]  /*4690*/  @!P1 IMAD.IADD R9, R14, 0x1, -R9 ;  /* 0x000000010e099824 */ /* 0x000fe400078e0a09 */
[----:B------:R-:W-:Y:S02]  /*46a0*/  @!P1 IMAD R13, R0, R3, R13 ;  /* 0x00000003000d9224 */ /* 0x000fe400078e020d */
[----:B------:R-:W-:Y:S01]  /*46b0*/  @!P1 IMAD R8, R9, R10, R8 ;  /* 0x0000000a09089224 */ /* 0x000fe200078e0208 */
[----:B-1----:R-:W-:Y:S06]  /*46c0*/  @!P5 BRA `(.L_x_79) ;  /* 0x0000003400c4d947 */ /* 0x002fec0003800000 */
.L_x_149:
[----:B-1----:R-:W-:Y:S01]  /*46d0*/  @!P4 IADD3 R3, P0, PT, R32, 0x580, RZ ;  /* 0x000005802003c810 */ /* 0x002fe20007f1e0ff */
[----:B------:R-:W-:Y:S01]  /*46e0*/  VOTEU.ALL UP1, P4 ;  /* 0x0000000000ff7886 */ /* 0x000fe20002020000 */
[----:B------:R-:W-:Y:S01]  /*46f0*/  UMOV UR20, 0x0 ;  /* 0x0000000000147882 */ /* 0x000fe20000000000 */
[----:B------:R-:W-:Y:S01]  /*4700*/  UMOV UR21, 0x10000000 ;  /* 0x1000000000157882 */ /* 0x000fe20000000000 */
[----:B------:R-:W-:Y:S01]  /*4710*/  @!P4 R2UR UR9, R3 ;  /* 0x000000000309c2ca */ /* 0x000fe200000e0000 */
[----:B------:R-:W-:Y:S01]  /*4720*/  @!P4 IMAD.X R0, RZ, RZ, R33, P0 ;  /* 0x000000ffff00c224 */ /* 0x000fe200000e0621 */
[----:B------:R-:W-:Y:S01]  /*4730*/  @!UP1 UIADD3 UR10, UPT, UPT, UR18, 0x40, URZ ;  /* 0x00000040120a9890 */ /* 0x000fe2000fffe0ff */
[----:B------:R-:W-:Y:S01]  /*4740*/  ISETP.NE.AND P0, PT, R30, 0x2, PT ;  /* 0x000000021e00780c */ /* 0x000fe20003f05270 */
[----:B------:R-:W-:Y:S01]  /*4750*/  UMOV UR11, UR19 ;  /* 0x00000013000b7c82 */ /* 0x000fe20008000000 */
[----:B------:R-:W-:Y:S01]  /*4760*/  UMOV UR12, UR36 ;  /* 0x00000024000c7c82 */ /* 0x000fe20008000000 */
[----:B------:R-:W-:Y:S01]  /*4770*/  @!P4 R2UR UR8, R0 ;  /* 0x000000000008c2ca */ /* 0x000fe200000e0000 */
[----:B------:R-:W-:Y:S01]  /*4780*/  IMAD.IADD R20, R8, 0x1, R83 ;  /* 0x0000000108147824 */ /* 0x000fe200078e0253 */
[----:B------:R-:W-:Y:S01]  /*4790*/  @P3 R2UR UR36, R28 ;  /* 0x000000001c2432ca */ /* 0x000fe200000e0000 */
[----:B------:R-:W-:Y:S01]  /*47a0*/  IMAD.IADD R21, R13, 0x1, R90 ;  /* 0x000000010d157824 */ /* 0x000fe200078e025a */
[----:B------:R-:W-:Y:S02]  /*47b0*/  SEL R0, RZ, 0x1, P0 ;  /* 0x00000001ff007807 */ /* 0x000fe40000000000 */
[----:B------:R-:W-:Y:S01]  /*47c0*/  LOP3.LUT R31, R31, 0x1, RZ, 0x3c, !PT ;  /* 0x000000011f1f7812 */ /* 0x000fe200078e3cff */
[----:B------:R-:W-:Y:S01]  /*47d0*/  IMAD.U32 R10, RZ, RZ, UR9 ;  /* 0x00000009ff0a7e24 */ /* 0x000fe2000f8e00ff */
[----:B------:R-:W-:Y:S01]  /*47e0*/  @!UP1 UIADD3 UR9, UPT, UPT, UR7, 0x88, URZ ;  /* 0x0000008807099890 */ /* 0x000fe2000fffe0ff */
[----:B------:R-:W-:Y:S02]  /*47f0*/  LOP3.LUT R29, R29, R0, RZ, 0x3c, !PT ;  /* 0x000000001d1d7212 */ /* 0x000fe400078e3cff */
[----:B------:R-:W-:Y:S02]  /*4800*/  SEL R30, R30, RZ, P0 ;  /* 0x000000ff1e1e7207 */ /* 0x000fe40000000000 */
[----:B------:R-:W-:Y:S01]  /*4810*/  IMAD.U32 R11, RZ, RZ, UR8 ;  /* 0x00000008ff0b7e24 */ /* 0x000fe2000f8e00ff */
[----:B------:R-:W-:Y:S01]  /*4820*/  @!P4 R2UR UR14, R10 ;  /* 0x000000000a0ec2ca */ /* 0x000fe200000e0000 */
[----:B------:R-:W-:Y:S01]  /*4830*/  @!UP1 UIADD3 UR8, UPT, UPT, UR7, 0x1200, URZ ;  /* 0x0000120007089890 */ /* 0x000fe2000fffe0ff */
[----:B------:R-:W-:Y:S02]  /*4840*/  VOTEU.ALL UP1, P4 ;  /* 0x0000000000ff7886 */ /* 0x000fe40002020000 */
[----:B------:R-:W-:Y:S11]  /*4850*/  @!P4 R2UR UR15, R11 ;  /* 0x000000000b0fc2ca */ /* 0x000ff600000e0000 */
[----:B------:R-:W-:Y:S02]  /*4860*/  @!UPT UIADD3 URZ, UPT, UPT, URZ, URZ, URZ ;  /* 0x000000fffffff290 */ /* 0x000fe4000fffe0ff */
[----:B------:R2:W-:Y:S01]  /*4870*/  @!UP1 UTMALDG.3D [UR8], [UR14], desc[UR20] ;  /* 0x000014080e0095b4 */ /* 0x0005e20008011000 */
[----:B------:R2:W-:Y:S01]  /*4880*/  @!P4 SYNCS.ARRIVE.TRANS64.RED.A0TR RZ, [UR7+0x88], R23 ;  /* 0x00008817ffffc9a7 */ /* 0x0005e20008300407 */
[----:B------:R-:W-:Y:S01]  /*4890*/  UPLOP3.LUT UP1, UPT, UPT, UPT, UPT, 0x80, 0x8 ;  /* 0x000000000008789c */ /* 0x000fe20003f2f070 */
[----:B------:R-:W-:Y:S01]  /*48a0*/  SYNCS.ARRIVE.TRANS64.RED.A1T0 RZ, [UR13], RZ ;  /* 0x000000ffffff79a7 */ /* 0x000fe2000810040d */
[----:B------:R-:W-:Y:S09]  /*48b0*/  @P3 BRA `(.L_x_80) ;  /* 0xfffffff400503947 */ /* 0x000ff2000383ffff */
[----:B------:R-:W-:-:S04]  /*48c0*/  SHF.L.U32 R3, R31, 0x1f, RZ ;  /* 0x0000001f1f037819 */ /* 0x000fc800000006ff */
[----:B------:R-:W1:Y:S02]  /*48d0*/  SYNCS.PHASECHK.TRANS64.TRYWAIT P0, [UR7+0x90], R3 ;  /* 0x00009003ff0075a7 */ /* 0x000e640008001107 */
[----:B-1----:R-:W-:Y:S05]  /*48e0*/  @!P0 BRA `(.L_x_81) ;  /* 0x0000003400548947 */ /* 0x002fea0003800000 */
.L_x_151:
[----:B-1----:R-:W-:-:S07]  /*48f0*/  MOV R0, UR7 ;  /* 0x0000000700007c02 */ /* 0x002fce0008000f00 */
.L_x_82:
[----:B-1----:R-:W-:-:S04]  /*4900*/  SHF.L.U32 R3, R31, 0x1f, RZ ;  /* 0x0000001f1f037819 */ /* 0x002fc800000006ff */
[----:B------:R1:W3:Y:S03]  /*4910*/  SYNCS.PHASECHK.TRANS64.TRYWAIT P0, [R0+URZ+0x98], R3 ;  /* 0x00009803000075a7 */ /* 0x0002e600080011ff */
[----:B---3--:R-:W-:Y:S05]  /*4920*/  @!P0 NANOSLEEP.SYNCS 0x989680 ;  /* 0x009896800000895d */ /* 0x008fea0003900000 */
[----:B------:R-:W3:Y:S02]  /*4930*/  @!P0 SYNCS.PHASECHK.TRANS64 P0, [R0+URZ+0x98], R3 ;  /* 0x00009803000085a7 */ /* 0x000ee400080010ff */
[----:B--23--:R-:W-:Y:S05]  /*4940*/  @P0 EXIT ;  /* 0x000000000000094d */ /* 0x00cfea0003800000 */
[----:B------:R-:W-:Y:S05]  /*4950*/  BRA `(.L_x_82) ;  /* 0xfffffffc00e87947 */ /* 0x000fea000383ffff */
.L_x_71:
[----:B------:R-:W-:-:S06]  /*4960*/  UISETP.GE.AND UP1, UPT, UR8, 0x4, UPT ;  /* 0x000000040800788c */ /* 0x000fcc000bf26270 */
[----:B------:R-:W-:-:S13]  /*4970*/  PLOP3.LUT P0, PT, PT, PT, UP1, 0x80, 0x8 ;  /* 0x000000000008781c */ /* 0x000fda0003f0f018 */
[----:B------:R-:W-:Y:S05]  /*4980*/  @!P0 EXIT ;  /* 0x000000000000894d */ /* 0x000fea0003800000 */
[----:B------:R-:W-:Y:S01]  /*4990*/  BAR.SYNC.DEFER_BLOCKING 0x6, 0xa0 ;  /* 0x0182800000007b1d */ /* 0x000fe20000010000 */
[C---:B------:R-:W-:Y:S01]  /*49a0*/  IMAD.SHL.U32 R2, R103.reuse, 0x40, RZ ;  /* 0x0000004067027824 */ /* 0x040fe200078e00ff */
[C---:B------:R-:W-:Y:S01]  /*49b0*/  LOP3.LUT R105, R103.reuse, 0x60, RZ, 0xc0, !PT ;  /* 0x0000006067697812 */ /* 0x040fe200078ec0ff */
[C---:B------:R-:W-:Y:S02]  /*49c0*/  IMAD.SHL.U32 R95, R103.reuse, 0x20, RZ ;  /* 0x00000020675f7824 */ /* 0x040fe400078e00ff */
[----:B------:R-:W-:Y:S02]  /*49d0*/  HFMA2 R44, -RZ, RZ, 0, 0 ;  /* 0x00000000ff2c7431 */ /* 0x000fe400000001ff */
[C---:B------:R-:W-:Y:S01]  /*49e0*/  IMAD.SHL.U32 R0, R103.reuse, 0x8, RZ ;  /* 0x0000000867007824 */ /* 0x040fe200078e00ff */
[----:B------:R-:W-:Y:S01]  /*49f0*/  UMOV UR49, 0x400 ;  /* 0x0000040000317882 */ /* 0x000fe20000000000 */
[----:B------:R-:W1:Y:S01]  /*4a00*/  LDC R93, c[0x0][0x370] ;  /* 0x0000dc00ff5d7b82 */ /* 0x000e620000000800 */
[----:B------:R-:W-:Y:S01]  /*4a10*/  ULEA UR49, UR37, UR49, 0x18 ;  /* 0x0000003125317291 */ /* 0x000fe2000f8ec0ff */
[----:B------:R-:W-:Y:S01]  /*4a20*/  LOP3.LUT R5, R2, 0x180, RZ, 0xc0, !PT ;  /* 0x0000018002057812 */ /* 0x000fe200078ec0ff */
[----:B------:R-:W-:Y:S01]  /*4a30*/  IMAD.U32 R46, R103, 0x10000, RZ ;  /* 0x00010000672e7824 */ /* 0x000fe200078e00ff */
[----:B------:R-:W-:Y:S01]  /*4a40*/  LOP3.LUT R95, R95, 0xc00, RZ, 0xc0, !PT ;  /* 0x00000c005f5f7812 */ /* 0x000fe200078ec0ff */
[----:B------:R-:W-:Y:S01]  /*4a50*/  UIADD3 UR4, UPT, UPT, UR49, 0x2200, URZ ;  /* 0x0000220031047890 */ /* 0x000fe2000fffe0ff */
[----:B------:R-:W-:Y:S01]  /*4a60*/  LOP3.LUT R0, R5, 0x30, R0, 0xf8, !PT ;  /* 0x0000003005007812 */ /* 0x000fe200078ef800 */
[----:B------:R-:W-:Y:S01]  /*4a70*/  IMAD.SHL.U32 R5, R103, 0x2, RZ ;  /* 0x0000000267057824 */ /* 0x000fe200078e00ff */
[----:B------:R-:W2:Y:S01]  /*4a80*/  LDC R42, c[0x0][0xb0c] ;  /* 0x0002c300ff2a7b82 */ /* 0x000ea20000000800 */
[----:B------:R-:W-:Y:S01]  /*4a90*/  LOP3.LUT R95, R95, 0x40, R2, 0xf8, !PT ;  /* 0x000000405f5f7812 */ /* 0x000fe200078ef802 */
[----:B------:R-:W-:Y:S01]  /*4aa0*/  IMAD.MOV.U32 R102, RZ, RZ, RZ ;  /* 0x000000ffff667224 */ /* 0x000fe200078e00ff */
[----:B------:R-:W-:Y:S01]  /*4ab0*/  LOP3.LUT R46, R46, 0x600000, RZ, 0xc0, !PT ;  /* 0x006000002e2e7812 */ /* 0x000fe200078ec0ff */
[----:B------:R-:W-:Y:S01]  /*4ac0*/  IMAD.MOV.U32 R107, RZ, RZ, RZ ;  /* 0x000000ffff6b7224 */ /* 0x000fe200078e00ff */
[----:B------:R-:W-:-:S02]  /*4ad0*/  LOP3.LUT R0, R0, 0x20, R5, 0x78, !PT ;  /* 0x0000002000007812 */ /* 0x000fc400078e7805 */
[----:B------:R-:W-:Y:S02]  /*4ae0*/  CS2R R100, SRZ ;  /* 0x0000000000647805 */ /* 0x000fe4000001ff00 */
[----:B------:R-:W-:Y:S01]  /*4af0*/  LOP3.LUT R95, R95, 0x200, R2, 0xf8, !PT ;  /* 0x000002005f5f7812 */ /* 0x000fe200078ef802 */
[----:B------:R-:W4:Y:S01]  /*4b00*/  LDC R92, c[0x0][0xb20] ;  /* 0x0002c800ff5c7b82 */ /* 0x000f220000000800 */
[----:B------:R-:W3:Y:S01]  /*4b10*/  LDS R3, [UR49+0x160] ;  /* 0x00016031ff037984 */ /* 0x000ee20008000800 */
[----:B------:R-:W-:Y:S01]  /*4b20*/  LOP3.LUT R103, R103, 0x2, RZ, 0xc0, !PT ;  /* 0x0000000267677812 */ /* 0x000fe200078ec0ff */
[----:B------:R-:W-:Y:S01]  /*4b30*/  IMAD.MOV.U32 R99, RZ, RZ, RZ ;  /* 0x000000ffff637224 */ /* 0x000fe200078e00ff */
[----:B------:R-:W-:Y:S01]  /*4b40*/  LOP3.LUT R95, R95, R0, RZ, 0xfc, !PT ;  /* 0x000000005f5f7212 */ /* 0x000fe200078efcff */
[----:B------:R-:W-:Y:S01]  /*4b50*/  IMAD.U32 R104, RZ, RZ, UR4 ;  /* 0x00000004ff687e24 */ /* 0x000fe2000f8e00ff */
[----:B------:R-:W-:Y:S01]  /*4b60*/  IADD3 R97, PT, PT, -R103, RZ, RZ ;  /* 0x000000ff67617210 */ /* 0x000fe20007ffe1ff */
[----:B------:R-:W1:Y:S01]  /*4b70*/  LDCU.64 UR52, c[0x0][0x348] ;  /* 0x00006900ff3477ac */ /* 0x000e620008000a00 */
[----:B------:R-:W1:Y:S01]  /*4b80*/  LDC R41, c[0x0][0xb30] ;  /* 0x0002cc00ff297b82 */ /* 0x000e620000000800 */
[----:B------:R-:W1:Y:S01]  /*4b90*/  LDCU.64 UR38, c[0x0][0x888] ;  /* 0x00011100ff2677ac */ /* 0x000e620008000a00 */
[----:B------:R-:W1:Y:S06]  /*4ba0*/  LDCU.64 UR44, c[0x0][0x890] ;  /* 0x00011200ff2c77ac */ /* 0x000e6c0008000a00 */
[----:B------:R-:W1:Y:S01]  /*4bb0*/  LDC.64 R88, c[0x0][0xb10] ;  /* 0x0002c400ff587b82 */ /* 0x000e620000000a00 */
[----:B------:R-:W-:-:S07]  /*4bc0*/  UIADD3 UR48, UPT, UPT, UR49, 0x200, URZ ;  /* 0x0000020031307890 */ /* 0x000fce000fffe0ff */
[----:B------:R-:W1:Y:S08]  /*4bd0*/  LDC.64 R38, c[0x0][0xb18] ;  /* 0x0002c600ff267b82 */ /* 0x000e700000000a00 */
[----:B------:R-:W1:Y:S08]  /*4be0*/  LDC.64 R36, c[0x0][0xb28] ;  /* 0x0002ca00ff247b82 */ /* 0x000e700000000a00 */
[----:B------:R-:W1:Y:S01]  /*4bf0*/  LDC.64 R86, c[0x0][0x8b0] ;  /* 0x00022c00ff567b82 */ /* 0x000e620000000a00 */
[----:B---3--:R-:W-:-:S07]  /*4c00*/  IMAD.IADD R46, R3, 0x1, R46 ;  /* 0x00000001032e7824 */ /* 0x008fce00078e022e */
[----:B------:R-:W3:Y:S08]  /*4c10*/  LDC.64 R84, c[0x0][0x8a8] ;  /* 0x00022a00ff547b82 */ /* 0x000ef00000000a00 */
[----:B--2-4-:R-:W1:Y:S02]  /*4c20*/  LDC R94, c[0x0][0x374] ;  /* 0x0000dd00ff5e7b82 */ /* 0x014e640000000800 */
.L_x_108:
[----:B------:R-:W-:Y:S02]  /*4c30*/  LEA R0, R107, UR49, 0x3 ;  /* 0x000000316b007c11 */ /* 0x000fe4000f8e18ff */
[----:B------:R-:W-:Y:S02]  /*4c40*/  SHF.L.U32 R3, R101, 0x1f, RZ ;  /* 0x0000001f65037819 */ /* 0x000fe400000006ff */
[----:B------:R-:W-:Y:S02]  /*4c50*/  LEA R16, R107, UR49, 0x4 ;  /* 0x000000316b107c11 */ /* 0x000fe4000f8e20ff */
[----:B------:R-:W2:Y:S02]  /*4c60*/  SYNCS.PHASECHK.TRANS64.TRYWAIT P0, [R0+URZ+0xb0], R3 ;  /* 0x0000b003000075a7 */ /* 0x000ea400080011ff */
[----:B-12---:R-:W-:Y:S05]  /*4c70*/  @!P0 BRA `(.L_x_83) ;  /* 0x0000003000888947 */ /* 0x006fea0003800000 */
.L_x_152:
[----:B------:R-:W4:Y:S01]  /*4c80*/  LDC.64 R12, c[0x0][0xb10] ;  /* 0x0002c400ff0c7b82 */ /* 0x000f220000000a00 */
[----:B------:R-:W3:Y:S01]  /*4c90*/  LDS.128 R16, [R16+0x140] ;  /* 0x0001400010107984 */ /* 0x000ee20000000c00 */
[----:B-1----:R-:W-:Y:S01]  /*4ca0*/  ISETP.NE.AND P1, PT, R41, 0x1, PT ;  /* 0x000000012900780c */ /* 0x002fe20003f25270 */
[----:B--2---:R-:W-:Y:S01]  /*4cb0*/  VIADD R0, R0, 0xc0 ;  /* 0x000000c000007836 */ /* 0x004fe20000000000 */
[----:B------:R-:W-:Y:S04]  /*4cc0*/  ISETP.GE.AND P0, PT, R40, 0x1, PT ;  /* 0x000000012800780c */ /* 0x000fe80003f06270 */
[----:B------:R-:W1:Y:S01]  /*4cd0*/  LDC.64 R10, c[0x0][0xb18] ;  /* 0x0002c600ff0a7b82 */ /* 0x000e620000000a00 */
[----:B------:R-:W-:Y:S01]  /*4ce0*/  PRMT R0, RZ, 0x654, R0 ;  /* 0x00000654ff007816 */ /* 0x000fe20000000000 */
[----:B------:R-:W-:Y:S01]  /*4cf0*/  @!PT LDS RZ, [RZ] ;  /* 0x00000000fffff984 */ /* 0x000fe20000000800 */
[----:B------:R-:W-:Y:S01]  /*4d00*/  @!PT LDS RZ, [RZ] ;  /* 0x00000000fffff984 */ /* 0x000fe20000000800 */
[----:B------:R-:W-:Y:S01]  /*4d10*/  @!PT LDS RZ, [RZ] ;  /* 0x00000000fffff984 */ /* 0x000fe20000000800 */
[----:B------:R-:W-:Y:S01]  /*4d20*/  @!PT LDS RZ, [RZ] ;  /* 0x00000000fffff984 */ /* 0x000fe20000000800 */
[----:B------:R2:W-:Y:S06]  /*4d30*/  MEMBAR.ALL.CTA ;  /* 0x0000000000007992 */ /* 0x0005ec0000008000 */
[----:B--2---:R-:W2:Y:S01]  /*4d40*/  FENCE.VIEW.ASYNC.S ;  /* 0x00000000000073c6 */ /* 0x004ea20000000000 */
[----:B------:R-:W1:Y:S08]  /*4d50*/  @!P1 LDC R14, c[0x0][0xb20] ;  /* 0x0002c800ff0e9b82 */ /* 0x000e700000000800 */
[----:B------:R-:W1:Y:S01]  /*4d60*/  @!P1 LDC R9, c[0x0][0xb0c] ;  /* 0x0002c300ff099b82 */ /* 0x000e620000000800 */
[----:B--2---:R2:W-:Y:S01]  /*4d70*/  SYNCS.ARRIVE.TRANS64.RED.A1T0 RZ, [R0+URZ], RZ ;  /* 0x000000ff00ff79a7 */ /* 0x0045e200081004ff */
[----:B---3--:R-:W-:Y:S04]  /*4d80*/  LOP3.LUT P4, RZ, R18, 0x1, RZ, 0xc0, !PT ;  /* 0x0000000112ff7812 */ /* 0x008fe8000788c0ff */
[----:B------:R-:W-:Y:S09]  /*4d90*/  P2R R106, PR, RZ, 0x10 ;  /* 0x00000010ff6a7803 */ /* 0x000ff20000000000 */
[----:B------:R-:W-:Y:S02]  /*4da0*/  @P4 MOV R45, R16 ;  /* 0x00000010002d4202 */ /* 0x000fe40000000f00 */
[----:B------:R-:W-:Y:S01]  /*4db0*/  @P4 LOP3.LUT R43, R17, 0xffff, RZ, 0xc0, !PT ;  /* 0x0000ffff112b4812 */ /* 0x000fe200078ec0ff */
[----:B--2-4-:R-:W-:Y:S06]  /*4dc0*/  @!P0 BRA `(.L_x_84) ;  /* 0x0000000000a48947 */ /* 0x014fec0003800000 */
[----:B------:R-:W-:Y:S01]  /*4dd0*/  IMAD.HI.U32 R23, R94, R39, RZ ;  /* 0x000000275e177227 */ /* 0x000fe200078e00ff */
[----:B------:R-:W-:Y:S02]  /*4de0*/  ISETP.NE.AND P0, PT, R38, 0x1, PT ;  /* 0x000000012600780c */ /* 0x000fe40003f05270 */
[----:B------:R-:W-:Y:S01]  /*4df0*/  ISETP.NE.AND P2, PT, R40, 0x1, PT ;  /* 0x000000012800780c */ /* 0x000fe20003f45270 */
[----:B------:R-:W-:Y:S01]  /*4e00*/  IMAD.HI.U32 R22, R93, R88, RZ ;  /* 0x000000585d167227 */ /* 0x000fe200078e00ff */
[----:B------:R-:W-:Y:S02]  /*4e10*/  SHF.R.U32.HI R23, RZ, R92, R23 ;  /* 0x0000005cff177219 */ /* 0x000fe40000011617 */
[----:B------:R-:W-:Y:S01]  /*4e20*/  ISETP.NE.AND P3, PT, R42, 0x1, PT ;  /* 0x000000012a00780c */ /* 0x000fe20003f65270 */
[----:B------:R-:W-:Y:S01]  /*4e30*/  IMAD.HI.U32 R26, R45, R88, RZ ;  /* 0x000000582d1a7227 */ /* 0x000fe200078e00ff */
[----:B------:R-:W-:Y:S02]  /*4e40*/  SHF.R.U32.HI R22, RZ, R89, R22 ;  /* 0x00000059ff167219 */ /* 0x000fe40000011616 */
[----:B------:R-:W-:Y:S01]  /*4e50*/  SEL R3, R94, R23, !P0 ;  /* 0x000000175e037207 */ /* 0x000fe20004000000 */
[----:B------:R-:W-:Y:S01]  /*4e60*/  IMAD.HI.U32 R23, R43, R39, RZ ;  /* 0x000000272b177227 */ /* 0x000fe200078e00ff */
[----:B------:R-:W-:Y:S02]  /*4e70*/  SEL R7, R93, R22, !P3 ;  /* 0x000000165d077207 */ /* 0x000fe40005800000 */
[----:B------:R-:W-:Y:S01]  /*4e80*/  SHF.R.U32.HI R26, RZ, R89, R26 ;  /* 0x00000059ff1a7219 */ /* 0x000fe2000001161a */
[-C--:B------:R-:W-:Y:S04]  /*4e90*/  IMAD.HI.U32 R22, R3, R36.reuse, RZ ;  /* 0x0000002403167227 */ /* 0x080fe800078e00ff */
[----:B------:R-:W-:Y:S01]  /*4ea0*/  IMAD.HI.U32 R24, R7, R36, RZ ;  /* 0x0000002407187227 */ /* 0x000fe200078e00ff */
[-C--:B------:R-:W-:Y:S02]  /*4eb0*/  @P2 SHF.R.U32.HI R3, RZ, R37.reuse, R22 ;  /* 0x00000025ff032219 */ /* 0x080fe40000011616 */
[----:B------:R-:W-:Y:S02]  /*4ec0*/  SHF.R.U32.HI R22, RZ, R92, R23 ;  /* 0x0000005cff167219 */ /* 0x000fe40000011617 */
[----:B------:R-:W-:Y:S01]  /*4ed0*/  @P2 SHF.R.U32.HI R7, RZ, R37, R24 ;  /* 0x00000025ff072219 */ /* 0x000fe20000011618 */
[C---:B------:R-:W-:Y:S01]  /*4ee0*/  IMAD R2, R40.reuse, R3, RZ ;  /* 0x0000000328027224 */ /* 0x040fe200078e02ff */
[----:B------:R-:W-:Y:S02]  /*4ef0*/  SEL R5, R43, R22, !P0 ;  /* 0x000000162b057207 */ /* 0x000fe40004000000 */
[----:B------:R-:W-:Y:S01]  /*4f00*/  SEL R3, R45, R26, !P3 ;  /* 0x0000001a2d037207 */ /* 0x000fe20005800000 */
[----:B------:R-:W-:Y:S01]  /*4f10*/  IMAD R4, R40, R7, RZ ;  /* 0x0000000728047224 */ /* 0x000fe200078e02ff */
[C---:B------:R-:W-:Y:S01]  /*4f20*/  ISETP.GE.AND P0, PT, R5.reuse, R2, PT ;  /* 0x000000020500720c */ /* 0x040fe20003f06270 */
[----:B------:R-:W-:Y:S03]  /*4f30*/  IMAD.HI.U32 R6, R5, R36, RZ ;  /* 0x0000002405067227 */ /* 0x000fe600078e00ff */
[----:B------:R-:W-:Y:S01]  /*4f40*/  ISETP.GE.OR P0, PT, R3, R4, P0 ;  /* 0x000000040300720c */ /* 0x000fe20000706670 */
[----:B------:R-:W-:Y:S01]  /*4f50*/  IMAD.MOV R4, RZ, RZ, -R3 ;  /* 0x000000ffff047224 */ /* 0x000fe200078e0a03 */
[-C--:B------:R-:W-:Y:S03]  /*4f60*/  SHF.R.U32.HI R6, RZ, R37.reuse, R6 ;  /* 0x00000025ff067219 */ /* 0x080fe60000011606 */
[----:B------:R-:W-:Y:S01]  /*4f70*/  IMAD R45, R42, R4, R45 ;  /* 0x000000042a2d7224 */ /* 0x000fe200078e022d */
[----:B------:R-:W-:Y:S05]  /*4f80*/  SEL R15, R5, R6, !P2 ;  /* 0x00000006050f7207 */ /* 0x000fea0005000000 */
[----:B------:R-:W-:Y:S02]  /*4f90*/  IMAD.MOV R6, RZ, RZ, -R15 ;  /* 0x000000ffff067224 */ /* 0x000fe400078e0a0f */
[C---:B------:R-:W-:Y:S04]  /*4fa0*/  @!P0 IMAD.HI.U32 R2, R3.reuse, R36, RZ ;  /* 0x0000002403028227 */ /* 0x040fe800078e00ff */
[----:B------:R-:W-:Y:S01]  /*4fb0*/  IMAD R6, R40, R6, R5 ;  /* 0x0000000628067224 */ /* 0x000fe200078e0205 */
[----:B------:R-:W-:Y:S04]  /*4fc0*/  @!P0 SHF.R.U32.HI R2, RZ, R37, R2 ;  /* 0x00000025ff028219 */ /* 0x000fe80000011602 */
[----:B------:R-:W-:Y:S02]  /*4fd0*/  @!P0 SEL R0, R3, R2, !P2 ;  /* 0x0000000203008207 */ /* 0x000fe40005000000 */
[----:B------:R-:W-:Y:S02]  /*4fe0*/  IADD3 R2, PT, PT, -R5, RZ, RZ ;  /* 0x000000ff05027210 */ /* 0x000fe40007ffe1ff */
[----:B------:R-:W-:Y:S01]  /*4ff0*/  @!P0 IADD3 R8, PT, PT, R15, -R0, RZ ;  /* 0x800000000f088210 */ /* 0x000fe20007ffe0ff */
[----:B------:R-:W-:Y:S02]  /*5000*/  @!P0 IMAD R0, R7, R6, R0 ;  /* 0x0000000607008224 */ /* 0x000fe400078e0200 */
[----:B------:R-:W-:Y:S02]  /*5010*/  IMAD R43, R38, R2, R43 ;  /* 0x00000002262b7224 */ /* 0x000fe400078e022b */
[----:B------:R-:W-:Y:S02]  /*5020*/  @!P0 IMAD R5, R8, R40, R3 ;  /* 0x0000002808058224 */ /* 0x000fe400078e0203 */
[----:B------:R-:W-:Y:S04]  /*5030*/  @!P0 IMAD.MOV.U32 R3, RZ, RZ, R0 ;  /* 0x000000ffff038224 */ /* 0x000fe800078e0000 */
[----:B------:R-:W-:Y:S02]  /*5040*/  IMAD R45, R3, R42, R45 ;  /* 0x0000002a032d7224 */ /* 0x000fe400078e022d */
[----:B------:R-:W-:Y:S07]  /*5050*/  IMAD R43, R5, R38, R43 ;  /* 0x00000026052b7224 */ /* 0x000fee00078e022b */
.L_x_84:
[----:B-1----:R-:W-:Y:S01]  /*5060*/  @!P1 ISETP.NE.AND P0, PT, R10, 0x1, PT ;  /* 0x000000010a00980c */ /* 0x002fe20003f05270 */
[----:B------:R-:W-:Y:S01]  /*5070*/  @!P1 IMAD.HI.U32 R0, R45, R12, RZ ;  /* 0x0000000c2d009227 */ /* 0x000fe200078e00ff */
[----:B------:R-:W-:Y:S01]  /*5080*/  @!P1 ISETP.NE.AND P2, PT, R9, 0x1, PT ;  /* 0x000000010900980c */ /* 0x000fe20003f45270 */
[----:B------:R-:W-:Y:S01]  /*5090*/  ULOP3.LUT UP0, URZ, UR48, 0x1b0, URZ, 0xc0, !UPT ;  /* 0x000001b030ff7892 */ /* 0x000fe2000f80c0ff */
[----:B------:R-:W-:Y:S01]  /*50a0*/  R2UR UR42, R21 ;  /* 0x00000000152a72ca */ /* 0x000fe200000e0000 */
[----:B------:R-:W-:Y:S01]  /*50b0*/  @!P1 IMAD.HI.U32 R3, R43, R11, RZ ;  /* 0x0000000b2b039227 */ /* 0x000fe200078e00ff */
[----:B------:R-:W-:Y:S02]  /*50c0*/  @!P1 SHF.R.U32.HI R0, RZ, R13, R0 ;  /* 0x0000000dff009219 */ /* 0x000fe40000011600 */
[----:B------:R-:W-:Y:S01]  /*50d0*/  R2UR UR41, R20 ;  /* 0x00000000142972ca */ /* 0x000fe200000e0000 */
[----:B------:R-:W-:Y:S01]  /*50e0*/  VIADD R107, R107, 0x1 ;  /* 0x000000016b6b7836 */ /* 0x000fe20000000000 */
[----:B------:R-:W-:Y:S02]  /*50f0*/  @!P1 SHF.R.U32.HI R2, RZ, R14, R3 ;  /* 0x0000000eff029219 */ /* 0x000fe40000011603 */
[----:B------:R-:W-:Y:S02]  /*5100*/  @!P1 SEL R3, R45, R0, !P2 ;  /* 0x000000002d039207 */ /* 0x000fe40005000000 */
[----:B------:R-:W-:Y:S02]  /*5110*/  @!P1 SEL R2, R43, R2, !P0 ;  /* 0x000000022b029207 */ /* 0x000fe40004000000 */
[----:B------:R-:W-:Y:S01]  /*5120*/  @P4 SHF.R.U32.HI R98, RZ, 0x10, R17 ;  /* 0x00000010ff624819 */ /* 0x000fe20000011611 */
[----:B------:R-:W-:Y:S02]  /*5130*/  USHF.L.U32 UR42, UR42, 0x6, URZ ;  /* 0x000000062a2a7899 */ /* 0x000fe400080006ff */
[----:B------:R-:W-:Y:S02]  /*5140*/  @!P1 IMAD.IADD R0, R2, 0x1, -R3 ;  /* 0x0000000102009824 */ /* 0x000fe400078e0a03 */
[----:B------:R-:W-:Y:S01]  /*5150*/  @!P1 IMAD.IADD R2, R3, 0x1, -R2 ;  /* 0x0000000103029824 */ /* 0x000fe200078e0a02 */
[----:B------:R-:W-:Y:S01]  /*5160*/  USHF.L.U32 UR41, UR41, 0x7, URZ ;  /* 0x0000000729297899 */ /* 0x000fe200080006ff */
[----:B------:R-:W-:Y:S02]  /*5170*/  @!P1 IMAD R45, R0, R9, R45 ;  /* 0x00000009002d9224 */ /* 0x000fe400078e022d */
[----:B------:R-:W-:Y:S01]  /*5180*/  @!P1 IMAD R43, R2, R10, R43 ;  /* 0x0000000a022b9224 */ /* 0x000fe200078e022b */
[----:B------:R-:W-:Y:S08]  /*5190*/  BRA.U !UP0, `(.L_x_85) ;  /* 0x0000000108407547 */ /* 0x000ff0000b800000 */
[----:B------:R-:W1:Y:S01]  /*51a0*/  LDCU.64 UR8, c[0x4][0x80] ;  /* 0x01001000ff0877ac */ /* 0x000e620008000a00 */
[----:B------:R-:W-:Y:S01]  /*51b0*/  MOV R3, 0x0 ;  /* 0x0000000000037802 */ /* 0x000fe20000000f00 */
[----:B------:R-:W-:Y:S02]  /*51c0*/  HFMA2 R12, -RZ, RZ, 0, 5.9604644775390625e-08 ;  /* 0x00000001ff0c7431 */ /* 0x000fe400000001ff */
[----:B------:R-:W-:Y:S02]  /*51d0*/  IMAD.MOV.U32 R8, RZ, RZ, 0x70 ;  /* 0x00000070ff087424 */ /* 0x000fe400078e00ff */
[----:B------:R-:W-:Y:S01]  /*51e0*/  IMAD.MOV.U32 R13, RZ, RZ, RZ ;  /* 0x000000ffff0d7224 */ /* 0x000fe200078e00ff */
[----:B------:R-:W2:Y:S01]  /*51f0*/  LDCU.64 UR6, c[0x4][0x88] ;  /* 0x01001100ff0677ac */ /* 0x000ea20008000a00 */
[----:B------:R-:W3:Y:S01]  /*5200*/  LDC.64 R2, c[0x4][R3] ;  /* 0x0100000003027b82 */ /* 0x000ee20000000a00 */
[----:B------:R-:W4:Y:S01]  /*5210*/  LDCU.64 UR4, c[0x4][0x8] ;  /* 0x01000100ff0477ac */ /* 0x000f220008000a00 */
[----:B-1----:R-:W-:Y:S01]  /*5220*/  MOV R5, UR9 ;  /* 0x0000000900057c02 */ /* 0x002fe20008000f00 */
[----:B------:R-:W-:Y:S01]  /*5230*/  IMAD.U32 R4, RZ, RZ, UR8 ;  /* 0x00000008ff047e24 */ /* 0x000fe2000f8e00ff */
[----:B--2---:R-:W-:Y:S01]  /*5240*/  MOV R7, UR7 ;  /* 0x0000000700077c02 */ /* 0x004fe20008000f00 */
[----:B------:R-:W-:Y:S01]  /*5250*/  IMAD.U32 R6, RZ, RZ, UR6 ;  /* 0x00000006ff067e24 */ /* 0x000fe2000f8e00ff */
[----:B----4-:R-:W-:Y:S01]  /*5260*/  MOV R11, UR5 ;  /* 0x00000005000b7c02 */ /* 0x010fe20008000f00 */
[----:B------:R-:W-:Y:S02]  /*5270*/  IMAD.U32 R10, RZ, RZ, UR4 ;  /* 0x00000004ff0a7e24 */ /* 0x000fe4000f8e00ff */
[----:B------:R-:W-:Y:S07]  /*5280*/  LEPC R20, `(.L_x_85) ;  /* 0x000000001014794e */ /* 0x000fee0000000000 */
[----:B---3-5:R-:W-:Y:S05]  /*5290*/  CALL.ABS.NOINC R2 ;  /* 0x0000000002007343 */ /* 0x028fea0003c00000 */
.L_x_85:
[----:B------:R-:W-:Y:S01]  /*52a0*/  LOP3.LUT P0, RZ, R104, 0x1b0, RZ, 0xc0, !PT ;  /* 0x000001b068ff7812 */ /* 0x000fe2000780c0ff */
[----:B------:R-:W-:Y:S11]  /*52b0*/  BSSY.RECONVERGENT B6, `(.L_x_86) ;  /* 0x0000013000067945 */ /* 0x000ff60003800200 */
[----:B------:R-:W-:Y:S01]  /*52c0*/  @!UPT UIADD3 URZ, UPT, UPT, URZ, URZ, URZ ;  /* 0x000000fffffff290 */ /* 0x000fe2000fffe0ff */
[----:B------:R-:W-:Y:S05]  /*52d0*/  @!P0 BRA `(.L_x_87) ;  /* 0x0000000000408947 */ /* 0x000fea0003800000 */
        /* <DEDUP_REMOVED lines=16> */
.L_x_87:
[----:B------:R-:W-:Y:S05]  /*53e0*/  BSYNC.RECONVERGENT B6 ;  /* 0x0000000000067941 */ /* 0x000fea0003800200 */
.L_x_86:
[----:B------:R-:W-:Y:S01]  /*53f0*/  ISETP.NE.U32.AND P4, PT, R86, RZ, PT ;  /* 0x000000ff5600720c */ /* 0x000fe20003f85070 */
[----:B------:R-:W-:Y:S01]  /*5400*/  UISETP.NE.AND UP2, UPT, UR50, URZ, UPT ;  /* 0x000000ff3200728c */ /* 0x000fe2000bf45270 */
[----:B------:R-:W-:Y:S01]  /*5410*/  ISETP.NE.U32.AND P2, PT, RZ, UR38, PT ;  /* 0x00000026ff007c0c */ /* 0x000fe2000bf45070 */
[----:B------:R-:W-:Y:S01]  /*5420*/  UISETP.NE.U32.AND UP1, UPT, UR44, URZ, UPT ;  /* 0x000000ff2c00728c */ /* 0x000fe2000bf25070 */
[----:B------:R-:W-:Y:S01]  /*5430*/  ISETP.NE.AND.EX P4, PT, R87, RZ, PT, P4 ;  /* 0x000000ff5700720c */ /* 0x000fe20003f85340 */
[----:B------:R-:W-:Y:S01]  /*5440*/  UPLOP3.LUT UP0, UPT, UPT, UPT, UPT, 0x40, 0x4 ;  /* 0x000000000004789c */ /* 0x000fe20003f0e870 */
[----:B------:R-:W-:Y:S01]  /*5450*/  ISETP.NE.AND.EX P2, PT, RZ, UR39, PT, P2 ;  /* 0x00000027ff007c0c */ /* 0x000fe2000bf45320 */
[----:B------:R-:W-:Y:S01]  /*5460*/  UISETP.NE.AND.EX UP1, UPT, UR45, URZ, UPT, UP1 ;  /* 0x000000ff2d00728c */ /* 0x000fe2000bf25310 */
[----:B------:R-:W-:Y:S04]  /*5470*/  PLOP3.LUT P1, PT, PT, PT, UP2, 0x80, 0x8 ;  /* 0x000000000008781c */ /* 0x000fe80003f2f028 */
[----:B------:R-:W-:Y:S06]  /*5480*/  @UP2 UPLOP3.LUT UP0, UPT, UPT, UPT, UP1, 0x80, 0x8 ;  /* 0x000000000008289c */ /* 0x000fec0003f0f010 */
[----:B------:R-:W-:Y:S01]  /*5490*/  PLOP3.LUT P0, PT, PT, PT, UP0, 0x80, 0x8 ;  /* 0x000000000008781c */ /* 0x000fe20003f0f008 */
[----:B------:R-:W-:Y:S01]  /*54a0*/  @!UPT UIADD3 URZ, UPT, UPT, URZ, URZ, URZ ;  /* 0x000000fffffff290 */ /* 0x000fe2000fffe0ff */
[----:B------:R-:W-:Y:S11]  /*54b0*/  BRA.U !UP1, `(.L_x_88) ;  /* 0x0000000109387547 */ /* 0x000ff6000b800000 */
[----:B------:R-:W-:Y:S01]  /*54c0*/  UISETP.NE.U32.AND UP0, UPT, UR38, URZ, UPT ;  /* 0x000000ff2600728c */ /* 0x000fe2000bf05070 */
[----:B------:R-:W-:Y:S02]  /*54d0*/  HFMA2 R0, -RZ, RZ, 0, 5.9604644775390625e-08 ;  /* 0x00000001ff007431 */ /* 0x000fe400000001ff */
[----:B------:R-:W-:Y:S01]  /*54e0*/  IMAD.MOV.U32 R91, RZ, RZ, 0x1 ;  /* 0x00000001ff5b7424 */ /* 0x000fe200078e00ff */
[----:B------:R-:W-:Y:S06]  /*54f0*/  UISETP.NE.AND.EX UP0, UPT, UR39, URZ, UPT, UP0 ;  /* 0x000000ff2700728c */ /* 0x000fec000bf05300 */
[----:B------:R-:W-:Y:S05]  /*5500*/  PLOP3.LUT P3, PT, PT, PT, UP0, 0x80, 0x8 ;  /* 0x000000000008781c */ /* 0x000fea0003f6f008 */
[----:B------:R-:W1:Y:S01]  /*5510*/  @UP0 LDCU.64 UR6, c[0x0][0x888] ;  /* 0x00011100ff0607ac */ /* 0x000e620008000a00 */
[----:B------:R-:W-:Y:S07]  /*5520*/  @UP0 UIMAD UR4, UR36, UR44, URZ ;  /* 0x0000002c240402a4 */ /* 0x000fee000f8e02ff */
[----:B------:R-:W-:Y:S01]  /*5530*/  @!P3 PRMT R91, R0, 0x7610, R91 ;  /* 0x00007610005bb816 */ /* 0x000fe2000000005b */
[----:B-1----:R-:W-:Y:S03]  /*5540*/  @UP0 UIMAD.WIDE UR6, UR4, 0x4, UR6 ;  /* 0x00000004040608a5 */ /* 0x002fe6000f8e0206 */
[----:B------:R-:W1:Y:S03]  /*5550*/  @!UP0 LDCU UR4, c[0x0][0x880] ;  /* 0x00011000ff0487ac */ /* 0x000e660008000800 */
[----:B------:R-:W-:Y:S01]  /*5560*/  IMAD.U32 R2, RZ, RZ, UR6 ;  /* 0x00000006ff027e24 */ /* 0x000fe2000f8e00ff */
[----:B------:R-:W-:Y:S05]  /*5570*/  MOV R3, UR7 ;  /* 0x0000000700037c02 */ /* 0x000fea0008000f00 */
[----:B-----5:R2:W5:Y:S02]  /*5580*/  @P3 LDG.E R50, desc[UR46][R2.64] ;  /* 0x0000002e02323981 */ /* 0x020564000c1e1900 */
[----:B-12---:R-:W-:Y:S02]  /*5590*/  @!P3 IMAD.U32 R50, RZ, RZ, UR4 ;  /* 0x00000004ff32be24 */ /* 0x006fe4000f8e00ff */
.L_x_88:
[----:B------:R-:W-:Y:S05]  /*55a0*/  @!P4 BRA `(.L_x_89) ;  /* 0x000000000020c947 */ /* 0x000fea0003800000 */
[----:B------:R-:W-:Y:S04]  /*55b0*/  ISETP.NE.U32.AND P3, PT, R84, RZ, PT ;  /* 0x000000ff5400720c */ /* 0x000fe80003f65070 */
[----:B------:R-:W-:Y:S11]  /*55c0*/  ISETP.NE.AND.EX P3, PT, R85, RZ, PT, P3 ;  /* 0x000000ff5500720c */ /* 0x000ff60003f65330 */
[----:B------:R-:W-:Y:S02]  /*55d0*/  @!UPT UIADD3 URZ, UPT, UPT, URZ, URZ, URZ ;  /* 0x000000fffffff290 */ /* 0x000fe4000fffe0ff */
[----:B------:R-:W1:Y:S01]  /*55e0*/  @P3 LDC.64 R2, c[0x0][0x8a8] ;  /* 0x00022a00ff023b82 */ /* 0x000e620000000a00 */
[----:B------:R-:W-:Y:S04]  /*55f0*/  @P3 IMAD R0, R86, UR36, RZ ;  /* 0x0000002456003c24 */ /* 0x000fe8000f8e02ff */
[----:B-1----:R-:W-:Y:S05]  /*5600*/  @P3 IMAD.WIDE R2, R0, 0x4, R2 ;  /* 0x0000000400023825 */ /* 0x002fea00078e0202 */
[----:B-----5:R1:W5:Y:S02]  /*5610*/  @P3 LDG.E R47, desc[UR46][R2.64] ;  /* 0x0000002e022f3981 */ /* 0x020364000c1e1900 */
[----:B-1----:R-:W2:Y:S02]  /*5620*/  @!P3 LDC R47, c[0x0][0x8a0] ;  /* 0x00022800ff2fbb82 */ /* 0x002ea40000000800 */
.L_x_89:
[----:B-----5:R-:W-:Y:S01]  /*5630*/  ISETP.NE.AND P4, PT, R50, RZ, PT ;  /* 0x000000ff3200720c */ /* 0x020fe20003f85270 */
[----:B------:R-:W-:Y:S01]  /*5640*/  BSSY B1, `(.L_x_90) ;  /* 0x0000042000017945 */ /* 0x000fe20003800000 */
[----:B------:R-:W-:Y:S01]  /*5650*/  SEL R9, RZ, 0xffffffff, P2 ;  /* 0xffffffffff097807 */ /* 0x000fe20001000000 */
[----:B------:R-:W-:Y:S01]  /*5660*/  IMAD.MOV.U32 R55, RZ, RZ, 0x1 ;  /* 0x00000001ff377424 */ /* 0x000fe200078e00ff */
[----:B------:R-:W-:Y:S02]  /*5670*/  LOP3.LUT P3, RZ, R91, 0xff, RZ, 0xc0, !PT ;  /* 0x000000ff5bff7812 */ /* 0x000fe4000786c0ff */
[----:B------:R-:W-:Y:S02]  /*5680*/  CS2R R62, SRZ ;  /* 0x00000000003e7805 */ /* 0x000fe4000001ff00 */
[----:B------:R-:W-:Y:S02]  /*5690*/  @P1 SEL R2, RZ, 0xffffffff, P4 ;  /* 0xffffffffff021807 */ /* 0x000fe40002000000 */
[----:B------:R-:W-:Y:S02]  /*56a0*/  CS2R R60, SRZ ;  /* 0x00000000003c7805 */ /* 0x000fe4000001ff00 */
[----:B------:R-:W-:Y:S02]  /*56b0*/  LEA R0, R100, UR49, 0x3 ;  /* 0x0000003164007c11 */ /* 0x000fe4000f8e18ff */
[----:B------:R-:W-:Y:S02]  /*56c0*/  CS2R R58, SRZ ;  /* 0x00000000003a7805 */ /* 0x000fe4000001ff00 */
[----:B------:R-:W-:Y:S02]  /*56d0*/  @P0 SEL R2, R9, R2, !P3 ;  /* 0x0000000209020207 */ /* 0x000fe40005800000 */
[----:B------:R-:W-:Y:S02]  /*56e0*/  CS2R R56, SRZ ;  /* 0x0000000000387805 */ /* 0x000fe4000001ff00 */
[----:B------:R-:W-:Y:S02]  /*56f0*/  LEA R108, R44, UR49, 0x3 ;  /* 0x000000312c6c7c11 */ /* 0x000fe4000f8e18ff */
[----:B------:R-:W-:Y:S02]  /*5700*/  @P1 LOP3.LUT R2, R2, 0x1, RZ, 0xc0, !PT ;  /* 0x0000000102021812 */ /* 0x000fe400078ec0ff */
[----:B------:R-:W-:Y:S02]  /*5710*/  SHF.L.U32 R7, R102, 0x1f, RZ ;  /* 0x0000001f66077819 */ /* 0x000fe400000006ff */
[----:B------:R-:W-:Y:S02]  /*5720*/  ISETP.NE.U32.OR P6, PT, R2, 0x1, !P1 ;  /* 0x000000010200780c */ /* 0x000fe40004fc5470 */
[----:B------:R-:W-:Y:S02]  /*5730*/  PLOP3.LUT P2, PT, PT, PT, UP1, 0x80, 0x8 ;  /* 0x000000000008781c */ /* 0x000fe40003f4f018 */
[C---:B------:R-:W-:Y:S02]  /*5740*/  LEA.HI R5, R44.reuse, R44, RZ, 0x1 ;  /* 0x0000002c2c057211 */ /* 0x040fe400078f08ff */
[----:B------:R-:W-:Y:S02]  /*5750*/  SEL R2, RZ, 0xffffffff, P4 ;  /* 0xffffffffff027807 */ /* 0x000fe40002000000 */
[----:B------:R-:W-:Y:S01]  /*5760*/  P2R R64, PR, RZ, 0x40 ;  /* 0x00000040ff407803 */ /* 0x000fe20000000000 */
[C---:B------:R-:W-:Y:S01]  /*5770*/  IMAD.SHL.U32 R3, R5.reuse, 0x40, RZ ;  /* 0x0000004005037824 */ /* 0x040fe200078e00ff */
[----:B------:R-:W-:Y:S03]  /*5780*/  LOP3.LUT R5, R5, 0xffe, RZ, 0xc0, !PT ;  /* 0x00000ffe05057812 */ /* 0x000fe600078ec0ff */
[----:B------:R-:W-:Y:S02]  /*5790*/  @P6 SHF.L.U32 R11, R99, 0x1f, RZ ;  /* 0x0000001f630b6819 */ /* 0x000fe400000006ff */
[----:B------:R-:W-:Y:S01]  /*57a0*/  @P2 SEL R2, R9, R2, !P3 ;  /* 0x0000000209022207 */ /* 0x000fe20005800000 */
[----:B------:R-:W-:Y:S01]  /*57b0*/  IMAD.IADD R48, R44, 0x1, -R5 ;  /* 0x000000012c307824 */ /* 0x000fe200078e0a05 */
[----:B------:R-:W1:Y:S01]  /*57c0*/  @P6 SYNCS.PHASECHK.TRANS64.TRYWAIT P1, [R0+URZ+0x80], R11 ;  /* 0x0000800b000065a7 */ /* 0x000e6200080211ff */
[----:B------:R-:W-:Y:S02]  /*57d0*/  LOP3.LUT R3, R3, 0xffffff80, RZ, 0xc0, !PT ;  /* 0xffffff8003037812 */ /* 0x000fe400078ec0ff */
[----:B------:R-:W-:Y:S03]  /*57e0*/  LOP3.LUT R2, R2, 0x1, RZ, 0xc0, !PT ;  /* 0x0000000102027812 */ /* 0x000fe600078ec0ff */
[----:B------:R-:W-:Y:S01]  /*57f0*/  IMAD.IADD R3, R46, 0x1, R3 ;  /* 0x000000012e037824 */ /* 0x000fe200078e0203 */
[----:B------:R-:W-:Y:S03]  /*5800*/  ISETP.NE.U32.AND P5, PT, R2, 0x1, PT ;  /* 0x000000010200780c */ /* 0x000fe60003fa5070 */
[----:B------:R-:W-:Y:S01]  /*5810*/  IMAD R48, R48, 0x100000, R3 ;  /* 0x0010000030307824 */ /* 0x000fe200078e0203 */
[----:B------:R-:W-:Y:S01]  /*5820*/  P2R R72, PR, RZ, 0x20 ;  /* 0x00000020ff487803 */ /* 0x000fe20000000000 */
[----:B------:R3:W4:Y:S01]  /*5830*/  SYNCS.PHASECHK.TRANS64.TRYWAIT P0, [R108+URZ+0xd0], R7 ;  /* 0x0000d0076c0075a7 */ /* 0x00072200080011ff */
[----:B-1----:R-:W-:Y:S01]  /*5840*/  @P6 SEL R55, RZ, 0x1, !P1 ;  /* 0x00000001ff376807 */ /* 0x002fe20004800000 */
[----:B---3--:R-:W-:Y:S06]  /*5850*/  @!P6 BRA `(.L_x_91) ;  /* 0x000000000080e947 */ /* 0x008fec0003800000 */
[----:B------:R-:W-:Y:S01]  /*5860*/  @P5 IMAD R4, R100, 0x1000, R95 ;  /* 0x0000100064045824 */ /* 0x000fe200078e025f */
[----:B------:R-:W-:Y:S01]  /*5870*/  ISETP.NE.AND P1, PT, R55, RZ, PT ;  /* 0x000000ff3700720c */ /* 0x000fe20003f25270 */
[----:B------:R-:W-:Y:S01]  /*5880*/  BSSY B0, `(.L_x_92) ;  /* 0x000000b000007945 */ /* 0x000fe20003800000 */
[----:B------:R-:W-:Y:S01]  /*5890*/  CS2R R58, SRZ ;  /* 0x00000000003a7805 */ /* 0x000fe2000001ff00 */
[----:B------:R-:W-:Y:S01]  /*58a0*/  @P5 VIADD R2, R4, UR49 ;  /* 0x0000003104025c36 */ /* 0x000fe20008000000 */
[----:B------:R-:W-:Y:S02]  /*58b0*/  CS2R R56, SRZ ;  /* 0x0000000000387805 */ /* 0x000fe4000001ff00 */
[----:B------:R-:W-:Y:S02]  /*58c0*/  CS2R R62, SRZ ;  /* 0x00000000003e7805 */ /* 0x000fe4000001ff00 */
[----:B------:R-:W-:Y:S01]  /*58d0*/  CS2R R60, SRZ ;  /* 0x00000000003c7805 */ /* 0x000fe2000001ff00 */
[----:B------:R-:W-:Y:S04]  /*58e0*/  @P5 IMAD R2, R103, -0x10, R2 ;  /* 0xfffffff067025824 */ /* 0x000fe800078e0202 */
[----:B------:R-:W-:Y:S05]  /*58f0*/  @P1 BRA `(.L_x_93) ;  /* 0x00000000000c1947 */ /* 0x000fea0003800000 */
[----:B------:R-:W-:Y:S04]  /*5900*/  SHF.L.U32 R3, R99, 0x1f, RZ ;  /* 0x0000001f63037819 */ /* 0x000fe800000006ff */
[----:B------:R-:W1:Y:S02]  /*5910*/  SYNCS.PHASECHK.TRANS64.TRYWAIT P1, [R0+URZ+0x80], R3 ;  /* 0x00008003000075a7 */ /* 0x000e6400080211ff */
[----:B-1----:R-:W-:Y:S05]  /*5920*/  @!P1 BRA `(.L_x_94) ;  /* 0x0000002400709947 */ /* 0x002fea0003800000 */
.L_x_93:
[----:B------:R-:W-:Y:S05]  /*5930*/  BSYNC B0 ;  /* 0x0000000000007941 */ /* 0x000fea0003800000 */
.L_x_92:
[----:B------:R-:W-:Y:S01]  /*5940*/  ISETP.NE.AND P1, PT, R72, RZ, PT ;  /* 0x000000ff4800720c */ /* 0x000fe20003f25270 */
[----:B-1----:R-:W-:Y:S02]  /*5950*/  VIADD R3, R0, 0x90 ;  /* 0x0000009000037836 */ /* 0x002fe40000000000 */
[----:B------:R-:W-:Y:S02]  /*5960*/  IMAD.U32 R0, RZ, RZ, UR37 ;  /* 0x00000025ff007e24 */ /* 0x000fe4000f8e00ff */
[----:B------:R-:W-:Y:S03]  /*5970*/  VIADD R100, R100, 0x1 ;  /* 0x0000000164647836 */ /* 0x000fe60000000000 */
[----:B------:R-:W-:Y:S05]  /*5980*/  PRMT R0, R0, 0x654, R3 ;  /* 0x0000065400007816 */ /* 0x000fea0000000003 */
[----:B------:R1:W3:Y:S04]  /*5990*/  @P1 LDS.128 R56, [R4+UR49+0x200] ;  /* 0x0002003104381984 */ /* 0x0002e80008000c00 */
[----:B------:R1:W1:Y:S01]  /*59a0*/  @P1 LDS.128 R60, [R2+0x210] ;  /* 0x00021000023c1984 */ /* 0x0002620000000c00 */
[C---:B------:R-:W-:Y:S01]  /*59b0*/  ISETP.NE.AND P1, PT, R100.reuse, 0x2, PT ;  /* 0x000000026400780c */ /* 0x040fe20003f25270 */
[----:B------:R-:W-:Y:S01]  /*59c0*/  @!PT LDS RZ, [RZ] ;  /* 0x00000000fffff984 */ /* 0x000fe20000000800 */
[----:B------:R-:W-:Y:S01]  /*59d0*/  @!PT LDS RZ, [RZ] ;  /* 0x00000000fffff984 */ /* 0x000fe20000000800 */
[----:B------:R-:W-:Y:S01]  /*59e0*/  @!PT LDS RZ, [RZ] ;  /* 0x00000000fffff984 */ /* 0x000fe20000000800 */
[----:B------:R-:W-:Y:S01]  /*59f0*/  @!PT LDS RZ, [RZ] ;  /* 0x00000000fffff984 */ /* 0x000fe20000000800 */
[----:B------:R5:W-:Y:S06]  /*5a00*/  MEMBAR.ALL.CTA ;  /* 0x0000000000007992 */ /* 0x000bec0000008000 */
[----:B-----5:R-:W5:Y:S01]  /*5a10*/  FENCE.VIEW.ASYNC.S ;  /* 0x00000000000073c6 */ /* 0x020f620000000000 */
[----:B------:R-:W-:Y:S01]  /*5a20*/  SEL R100, R100, RZ, P1 ;  /* 0x000000ff64647207 */ /* 0x000fe20000800000 */
[----:B-----5:R5:W-:Y:S02]  /*5a30*/  SYNCS.ARRIVE.TRANS64.RED.A1T0 RZ, [R0+URZ], RZ ;  /* 0x000000ff00ff79a7 */ /* 0x020be400081004ff */
[----:B-----5:R-:W-:Y:S04]  /*5a40*/  SEL R0, RZ, 0x1, P1 ;  /* 0x00000001ff007807 */ /* 0x020fe80000800000 */
[----:B---3--:R-:W-:Y:S02]  /*5a50*/  LOP3.LUT R99, R99, R0, RZ, 0x3c, !PT ;  /* 0x0000000063637212 */ /* 0x008fe400078e3cff */
.L_x_91:
[----:B------:R-:W-:Y:S05]  /*5a60*/  BSYNC B1 ;  /* 0x0000000000017941 */ /* 0x000fea0003800000 */
.L_x_90:
[----:B------:R-:W-:Y:S04]  /*5a70*/  SHF.R.U32.HI R3, RZ, 0x15, R48 ;  /* 0x00000015ff037819 */ /* 0x000fe80000011630 */
[----:B------:R-:W-:Y:S01]  /*5a80*/  LOP3.LUT P1, RZ, R3, 0x3, R96, 0x48, !PT ;  /* 0x0000000303ff7812 */ /* 0x000fe20007824860 */
[----:B------:R-:W-:Y:S01]  /*5a90*/  @!UPT UIADD3 URZ, UPT, UPT, URZ, URZ, URZ ;  /* 0x000000fffffff290 */ /* 0x000fe2000fffe0ff */
[----:B----4-:R-:W-:Y:S11]  /*5aa0*/  @P0 BRA `(.L_x_95) ;  /* 0x0000000000080947 */ /* 0x010ff60003800000 */
[----:B------:R-:W3:Y:S02]  /*5ab0*/  SYNCS.PHASECHK.TRANS64.TRYWAIT P0, [R108+URZ+0xd0], R7 ;  /* 0x0000d0076c0075a7 */ /* 0x000ee400080011ff */
[----:B---3--:R-:W-:Y:S05]  /*5ac0*/  @!P0 BRA `(.L_x_96) ;  /* 0x00000024001c8947 */ /* 0x008fea0003800000 */
.L_x_95:
[----:B------:R-:W-:Y:S05]  /*5ad0*/  @!P1 BRA `(.L_x_97) ;  /* 0x0000000000409947 */ /* 0x000fea0003800000 */
[----:B------:R-:W4:Y:S01]  /*5ae0*/  LDCU.64 UR8, c[0x4][0x70] ;  /* 0x01000e00ff0877ac */ /* 0x000f220008000a00 */
[----:B------:R-:W-:Y:S01]  /*5af0*/  MOV R3, 0x0 ;  /* 0x0000000000037802 */ /* 0x000fe20000000f00 */
[----:B------:R-:W-:Y:S02]  /*5b00*/  HFMA2 R12, -RZ, RZ, 0, 5.9604644775390625e-08 ;  /* 0x00000001ff0c7431 */ /* 0x000fe400000001ff */
[----:B------:R-:W-:Y:S02]  /*5b10*/  IMAD.MOV.U32 R8, RZ, RZ, 0x192 ;  /* 0x00000192ff087424 */ /* 0x000fe400078e00ff */
[----:B------:R-:W-:Y:S01]  /*5b20*/  IMAD.MOV.U32 R13, RZ, RZ, RZ ;  /* 0x000000ffff0d7224 */ /* 0x000fe200078e00ff */
[----:B------:R-:W3:Y:S01]  /*5b30*/  LDCU.64 UR6, c[0x4][0x78] ;  /* 0x01000f00ff0677ac */ /* 0x000ee20008000a00 */
[----:B-1----:R-:W1:Y:S01]  /*5b40*/  LDC.64 R2, c[0x4][R3] ;  /* 0x0100000003027b82 */ /* 0x002e620000000a00 */
[----:B------:R-:W5:Y:S01]  /*5b50*/  LDCU.64 UR4, c[0x4][0x10] ;  /* 0x01000200ff0477ac */ /* 0x000f620008000a00 */
[----:B----4-:R-:W-:Y:S01]  /*5b60*/  MOV R5, UR9 ;  /* 0x0000000900057c02 */ /* 0x010fe20008000f00 */
[----:B------:R-:W-:Y:S01]  /*5b70*/  IMAD.U32 R4, RZ, RZ, UR8 ;  /* 0x00000008ff047e24 */ /* 0x000fe2000f8e00ff */
[----:B---3--:R-:W-:Y:S01]  /*5b80*/  MOV R7, UR7 ;  /* 0x0000000700077c02 */ /* 0x008fe20008000f00 */
[----:B------:R-:W-:Y:S01]  /*5b90*/  IMAD.U32 R6, RZ, RZ, UR6 ;  /* 0x00000006ff067e24 */ /* 0x000fe2000f8e00ff */
[----:B-----5:R-:W-:Y:S01]  /*5ba0*/  MOV R11, UR5 ;  /* 0x00000005000b7c02 */ /* 0x020fe20008000f00 */
[----:B------:R-:W-:Y:S02]  /*5bb0*/  IMAD.U32 R10, RZ, RZ, UR4 ;  /* 0x00000004ff0a7e24 */ /* 0x000fe4000f8e00ff */
[----:B------:R-:W-:Y:S07]  /*5bc0*/  LEPC R20, `(.L_x_97) ;  /* 0x000000001014794e */ /* 0x000fee0000000000 */
[----:B-12---:R-:W-:Y:S05]  /*5bd0*/  CALL.ABS.NOINC R2 ;  /* 0x0000000002007343 */ /* 0x006fea0003c00000 */
.L_x_97:
[----:B------:R-:W-:Y:S05]  /*5be0*/  WARPSYNC.ALL ;  /* 0x0000000000007948 */ /* 0x000fea0003800000 */
[----:B------:R-:W-:Y:S01]  /*5bf0*/  R2UR UR4, R48 ;  /* 0x00000000300472ca */ /* 0x000fe200000e0000 */
[----:B------:R-:W-:Y:S01]  /*5c00*/  BSSY.RECONVERGENT B0, `(.L_x_98) ;  /* 0x00000a0000007945 */ /* 0x000fe20003800200 */
[C---:B------:R-:W-:Y:S02]  /*5c10*/  SHF.L.U32 R51, R56.reuse, 0x10, RZ ;  /* 0x0000001038337819 */ /* 0x040fe400000006ff */
[C---:B------:R-:W-:Y:S02]  /*5c20*/  PRMT R49, R56.reuse, 0x8880, RZ ;  /* 0x0000888038317816 */ /* 0x040fe400000000ff */
[----:B------:R-:W-:Y:S02]  /*5c30*/  SHF.R.S32.HI R51, RZ, 0x18, R51 ;  /* 0x00000018ff337819 */ /* 0x000fe40000011433 */
[----:B------:R-:W-:Y:S02]  /*5c40*/  SHF.L.U32 R52, R56, 0x8, RZ ;  /* 0x0000000838347819 */ /* 0x000fe400000006ff */
[C---:B------:R-:W-:Y:S02]  /*5c50*/  PRMT R54, R58.reuse, 0x8880, RZ ;  /* 0x000088803a367816 */ /* 0x040fe400000000ff */
[----:B------:R-:W-:Y:S01]  /*5c60*/  SHF.L.U32 R53, R58, 0x8, RZ ;  /* 0x000000083a357819 */ /* 0x000fe200000006ff */
[----:B-1-3--:R-:W-:Y:S01]  /*5c70*/  LDTM.16dp32bit_t0_t15.x32 R4, tmem[UR4] ;  /* 0x00000004000479ee */ /* 0x00afe20008a80000 */
[----:B------:R-:W2:Y:S01]  /*5c80*/  LDTM.16dp32bit_t16_t31.x32 R4, tmem[UR4+0x20] ;  /* 0x00002004000479ee */ /* 0x000ea20008aa0000 */
[----:B------:R-:W-:Y:S02]  /*5c90*/  ISETP.NE.AND P6, PT, R64, RZ, PT ;  /* 0x000000ff4000720c */ /* 0x000fe40003fc5270 */
[----:B------:R-:W-:Y:S02]  /*5ca0*/  IADD3 R74, PT, PT, R95, UR49, RZ ;  /* 0x000000315f4a7c10 */ /* 0x000fe4000fffe0ff */
[----:B------:R-:W-:Y:S02]  /*5cb0*/  SHF.L.U32 R73, R97, 0x4, RZ ;  /* 0x0000000461497819 */ /* 0x000fe400000006ff */
[----:B------:R-:W-:Y:S02]  /*5cc0*/  SHF.R.S32.HI R53, RZ, 0x18, R53 ;  /* 0x00000018ff357819 */ /* 0x000fe40000011435 */
[----:B------:R-:W-:Y:S02]  /*5cd0*/  IADD3 R112, PT, PT, R74, R73, RZ ;  /* 0x000000494a707210 */ /* 0x000fe40007ffe0ff */
[----:B------:R-:W-:Y:S01]  /*5ce0*/  ISETP.NE.AND P0, PT, R105, RZ, PT ;  /* 0x000000ff6900720c */ /* 0x000fe20003f05270 */
[C---:B--2---:R-:W-:Y:S02]  /*5cf0*/  IMAD R0, R47.reuse, R4, RZ ;  /* 0x000000042f007224 */ /* 0x044fe400078e02ff */
[----:B------:R-:W-:Y:S02]  /*5d00*/  IMAD R2, R47, R5, RZ ;  /* 0x000000052f027224 */ /* 0x000fe400078e02ff */
[----:B------:R-:W-:Y:S01]  /*5d10*/  IMAD R0, R49, R50, R0 ;  /* 0x0000003231007224 */ /* 0x000fe200078e0200 */
[----:B------:R-:W-:Y:S01]  /*5d20*/  SHF.R.S32.HI R49, RZ, 0x18, R52 ;  /* 0x00000018ff317819 */ /* 0x000fe20000011434 */
[----:B------:R-:W-:Y:S01]  /*5d30*/  IMAD R3, R47, R6, RZ ;  /* 0x000000062f037224 */ /* 0x000fe200078e02ff */
[----:B------:R-:W-:Y:S01]  /*5d40*/  SHF.L.U32 R52, R57, 0x10, RZ ;  /* 0x0000001039347819 */ /* 0x000fe200000006ff */
[-C--:B------:R-:W-:Y:S01]  /*5d50*/  IMAD R2, R51, R50.reuse, R2 ;  /* 0x0000003233027224 */ /* 0x080fe200078e0202 */
[----:B------:R-:W-:Y:S01]  /*5d60*/  SHF.R.S32.HI R51, RZ, 0x18, R56 ;  /* 0x00000018ff337819 */ /* 0x000fe20000011438 */
[----:B------:R-:W-:Y:S02]  /*5d70*/  IMAD R7, R47, R7, RZ ;  /* 0x000000072f077224 */ /* 0x000fe400078e02ff */
[-C--:B------:R-:W-:Y:S01]  /*5d80*/  IMAD R3, R49, R50.reuse, R3 ;  /* 0x0000003231037224 */ /* 0x080fe200078e0203 */
[----:B------:R-:W-:Y:S01]  /*5d90*/  PRMT R49, R57, 0x8880, RZ ;  /* 0x0000888039317816 */ /* 0x000fe200000000ff */
[----:B------:R-:W-:Y:S01]  /*5da0*/  IMAD R7, R51, R50, R7 ;  /* 0x0000003233077224 */ /* 0x000fe200078e0207 */
[----:B------:R-:W-:Y:S01]  /*5db0*/  SHF.R.S32.HI R51, RZ, 0x18, R52 ;  /* 0x00000018ff337819 */ /* 0x000fe20000011434 */
[----:B------:R-:W-:Y:S02]  /*5dc0*/  IMAD R4, R47, R8, RZ ;  /* 0x000000082f047224 */ /* 0x000fe400078e02ff */
[----:B------:R-:W-:Y:S01]  /*5dd0*/  IMAD.SHL.U32 R52, R57, 0x100, RZ ;  /* 0x0000010039347824 */ /* 0x000fe200078e00ff */
[----:B------:R-:W-:Y:S01]  /*5de0*/  I2IP.S8.S32.SAT R65, R7, R3, RZ ;  /* 0x0000000307417239 */ /* 0x000fe200000014ff */
[----:B------:R-:W-:Y:S02]  /*5df0*/  IMAD R5, R47, R9, RZ ;  /* 0x000000092f057224 */ /* 0x000fe400078e02ff */
[----:B------:R-:W-:Y:S01]  /*5e00*/  IMAD R4, R49, R50, R4 ;  /* 0x0000003231047224 */ /* 0x000fe200078e0204 */
[----:B------:R-:W-:Y:S01]  /*5e10*/  SHF.R.S32.HI R49, RZ, 0x18, R52 ;  /* 0x00000018ff317819 */ /* 0x000fe20000011434 */
[----:B------:R-:W-:Y:S01]  /*5e20*/  IMAD R6, R47, R10, RZ ;  /* 0x0000000a2f067224 */ /* 0x000fe200078e02ff */
[----:B------:R-:W-:Y:S01]  /*5e30*/  I2IP.S8.S32.SAT R64, R2, R0, R65 ;  /* 0x0000000002407239 */ /* 0x000fe20000001441 */
[-C--:B------:R-:W-:Y:S01]  /*5e40*/  IMAD R5, R51, R50.reuse, R5 ;  /* 0x0000003233057224 */ /* 0x080fe200078e0205 */
[----:B------:R-:W-:Y:S01]  /*5e50*/  SHF.L.U32 R52, R58, 0x10, RZ ;  /* 0x000000103a347819 */ /* 0x000fe200000006ff */
[----:B------:R-:W-:Y:S01]  /*5e60*/  IMAD R11, R47, R11, RZ ;  /* 0x0000000b2f0b7224 */ /* 0x000fe200078e02ff */
[----:B------:R-:W-:Y:S01]  /*5e70*/  SHF.R.S32.HI R51, RZ, 0x18, R57 ;  /* 0x00000018ff337819 */ /* 0x000fe20000011439 */
[----:B------:R-:W-:Y:S01]  /*5e80*/  IMAD R6, R49, R50, R6 ;  /* 0x0000003231067224 */ /* 0x000fe200078e0206 */
[----:B------:R-:W-:Y:S01]  /*5e90*/  SHF.R.S32.HI R52, RZ, 0x18, R52 ;  /* 0x00000018ff347819 */ /* 0x000fe20000011434 */
[C---:B------:R-:W-:Y:S02]  /*5ea0*/  IMAD R8, R47.reuse, R12, RZ ;  /* 0x0000000c2f087224 */ /* 0x040fe400078e02ff */
[----:B------:R-:W-:Y:S02]  /*5eb0*/  IMAD.MOV.U32 R49, RZ, RZ, R54 ;  /* 0x000000ffff317224 */ /* 0x000fe400078e0036 */
[----:B------:R-:W-:Y:S02]  /*5ec0*/  IMAD R9, R47, R13, RZ ;  /* 0x0000000d2f097224 */ /* 0x000fe400078e02ff */
[----:B------:R-:W-:Y:S01]  /*5ed0*/  IMAD R11, R51, R50, R11 ;  /* 0x00000032330b7224 */ /* 0x000fe200078e020b */
[----:B------:R-:W-:Y:S01]  /*5ee0*/  SHF.R.S32.HI R51, RZ, 0x18, R58 ;  /* 0x00000018ff337819 */ /* 0x000fe2000001143a */
[----:B------:R-:W-:Y:S02]  /*5ef0*/  IMAD R10, R47, R14, RZ ;  /* 0x0000000e2f0a7224 */ /* 0x000fe400078e02ff */
[----:B------:R-:W-:Y:S01]  /*5f00*/  IMAD R8, R49, R50, R8 ;  /* 0x0000003231087224 */ /* 0x000fe200078e0208 */
[----:B------:R-:W-:Y:S01]  /*5f10*/  I2IP.S8.S32.SAT R65, R11, R6, RZ ;  /* 0x000000060b417239 */ /* 0x000fe200000014ff */
[----:B------:R-:W-:Y:S01]  /*5f20*/  IMAD R15, R47, R15, RZ ;  /* 0x0000000f2f0f7224 */ /* 0x000fe200078e02ff */
[----:B------:R-:W-:Y:S01]  /*5f30*/  PRMT R49, R59, 0x8880, RZ ;  /* 0x000088803b317816 */ /* 0x000fe200000000ff */
[----:B------:R-:W-:Y:S01]  /*5f40*/  IMAD R9, R52, R50, R9 ;  /* 0x0000003234097224 */ /* 0x000fe200078e0209 */
[----:B------:R-:W-:Y:S01]  /*5f50*/  I2IP.S8.S32.SAT R65, R5, R4, R65 ;  /* 0x0000000405417239 */ /* 0x000fe20000001441 */
[-C--:B------:R-:W-:Y:S01]  /*5f60*/  IMAD R10, R53, R50.reuse, R10 ;  /* 0x00000032350a7224 */ /* 0x080fe200078e020a */
[----:B------:R-:W-:Y:S01]  /*5f70*/  SHF.L.U32 R53, R59, 0x8, RZ ;  /* 0x000000083b357819 */ /* 0x000fe200000006ff */
[----:B------:R-:W-:Y:S01]  /*5f80*/  IMAD R15, R51, R50, R15 ;  /* 0x00000032330f7224 */ /* 0x000fe200078e020f */
[----:B------:R-:W-:Y:S01]  /*5f90*/  SHF.L.U32 R51, R59, 0x10, RZ ;  /* 0x000000103b337819 */ /* 0x000fe200000006ff */
[C---:B------:R-:W-:Y:S01]  /*5fa0*/  IMAD R12, R47.reuse, R16, RZ ;  /* 0x000000102f0c7224 */ /* 0x040fe200078e02ff */
[----:B------:R-:W-:Y:S01]  /*5fb0*/  SHF.R.S32.HI R53, RZ, 0x18, R53 ;  /* 0x00000018ff357819 */ /* 0x000fe20000011435 */
[C---:B------:R-:W-:Y:S01]  /*5fc0*/  IMAD R13, R47.reuse, R17, RZ ;  /* 0x000000112f0d7224 */ /* 0x040fe200078e02ff */
[----:B------:R-:W-:Y:S01]  /*5fd0*/  SHF.R.S32.HI R51, RZ, 0x18, R51 ;  /* 0x00000018ff337819 */ /* 0x000fe20000011433 */
[----:B------:R-:W-:Y:S01]  /*5fe0*/  IMAD R14, R47, R18, RZ ;  /* 0x000000122f0e7224 */ /* 0x000fe200078e02ff */
[----:B------:R-:W-:Y:S01]  /*5ff0*/  I2IP.S8.S32.SAT R66, R15, R10, RZ ;  /* 0x0000000a0f427239 */ /* 0x000fe200000014ff */
[----:B------:R-:W-:Y:S01]  /*6000*/  IMAD R12, R49, R50, R12 ;  /* 0x00000032310c7224 */ /* 0x000fe200078e020c */
[----:B------:R-:W-:Y:S01]  /*6010*/  SHF.R.S32.HI R49, RZ, 0x18, R59 ;  /* 0x00000018ff317819 */ /* 0x000fe2000001143b */
[----:B------:R-:W-:Y:S01]  /*6020*/  IMAD R19, R47, R19, RZ ;  /* 0x000000132f137224 */ /* 0x000fe200078e02ff */
[----:B------:R-:W-:Y:S01]  /*6030*/  I2IP.S8.S32.SAT R66, R9, R8, R66 ;  /* 0x0000000809427239 */ /* 0x000fe20000001442 */
[-C--:B------:R-:W-:Y:S01]  /*6040*/  IMAD R13, R51, R50.reuse, R13 ;  /* 0x00000032330d7224 */ /* 0x080fe200078e020d */
[C---:B------:R-:W-:Y:S01]  /*6050*/  PRMT R51, R60.reuse, 0x8880, RZ ;  /* 0x000088803c337816 */ /* 0x040fe200000000ff */
[-C--:B------:R-:W-:Y:S01]  /*6060*/  IMAD R14, R53, R50.reuse, R14 ;  /* 0x00000032350e7224 */ /* 0x080fe200078e020e */
[----:B------:R-:W-:Y:S01]  /*6070*/  PRMT R53, R61, 0x8880, RZ ;  /* 0x000088803d357816 */ /* 0x000fe200000000ff */
[----:B------:R-:W-:Y:S01]  /*6080*/  IMAD R19, R49, R50, R19 ;  /* 0x0000003231137224 */ /* 0x000fe200078e0213 */
[----:B------:R-:W-:Y:S01]  /*6090*/  MOV R49, R51 ;  /* 0x0000003300317202 */ /* 0x000fe20000000f00 */
[----:B------:R-:W-:Y:S02]  /*60a0*/  IMAD R16, R47, R20, RZ ;  /* 0x000000142f107224 */ /* 0x000fe400078e02ff */
[C---:B------:R-:W-:Y:S01]  /*60b0*/  IMAD.U32 R52, R60.reuse, 0x10000, RZ ;  /* 0x000100003c347824 */ /* 0x040fe200078e00ff */
[----:B------:R-:W-:Y:S01]  /*60c0*/  I2IP.S8.S32.SAT R67, R19, R14, RZ ;  /* 0x0000000e13437239 */ /* 0x000fe200000014ff */
[----:B------:R-:W-:Y:S01]  /*60d0*/  IMAD R16, R49, R50, R16 ;  /* 0x0000003231107224 */ /* 0x000fe200078e0210 */
[----:B------:R-:W-:Y:S01]  /*60e0*/  SHF.L.U32 R49, R60, 0x8, RZ ;  /* 0x000000083c317819 */ /* 0x000fe200000006ff */
[C---:B------:R-:W-:Y:S01]  /*60f0*/  IMAD R17, R47.reuse, R21, RZ ;  /* 0x000000152f117224 */ /* 0x040fe200078e02ff */
[----:B------:R-:W-:Y:S01]  /*6100*/  SHF.R.S32.HI R51, RZ, 0x18, R52 ;  /* 0x00000018ff337819 */ /* 0x000fe20000011434 */
[C---:B------:R-:W-:Y:S01]  /*6110*/  IMAD R18, R47.reuse, R22, RZ ;  /* 0x000000162f127224 */ /* 0x040fe200078e02ff */
[----:B------:R-:W-:Y:S01]  /*6120*/  SHF.R.S32.HI R49, RZ, 0x18, R49 ;  /* 0x00000018ff317819 */ /* 0x000fe20000011431 */
[----:B------:R-:W-:Y:S01]  /*6130*/  IMAD R23, R47, R23, RZ ;  /* 0x000000172f177224 */ /* 0x000fe200078e02ff */
[----:B------:R-:W-:Y:S01]  /*6140*/  I2IP.S8.S32.SAT R67, R13, R12, R67 ;  /* 0x0000000c0d437239 */ /* 0x000fe20000001443 */
[----:B------:R-:W-:Y:S01]  /*6150*/  IMAD R17, R51, R50, R17 ;  /* 0x0000003233117224 */ /* 0x000fe200078e0211 */
[C---:B------:R-:W-:Y:S01]  /*6160*/  SHF.L.U32 R52, R61.reuse, 0x10, RZ ;  /* 0x000000103d347819 */ /* 0x040fe200000006ff */
[----:B------:R-:W-:Y:S01]  /*6170*/  IMAD.SHL.U32 R54, R61, 0x100, RZ ;  /* 0x000001003d367824 */ /* 0x000fe200078e00ff */
[----:B------:R-:W-:Y:S01]  /*6180*/  SHF.R.S32.HI R51, RZ, 0x18, R60 ;  /* 0x00000018ff337819 */ /* 0x000fe2000001143c */
[----:B------:R-:W-:Y:S01]  /*6190*/  IMAD R20, R47, R24, RZ ;  /* 0x000000182f147224 */ /* 0x000fe200078e02ff */
[----:B------:R1:W-:Y:S01]  /*61a0*/  STS.128 [R95+UR49+0x2200], R64 ;  /* 0x002200405f007988 */ /* 0x0003e20008000c31 */
[-C--:B------:R-:W-:Y:S01]  /*61b0*/  IMAD R18, R49, R50.reuse, R18 ;  /* 0x0000003231127224 */ /* 0x080fe200078e0212 */
[----:B------:R-:W-:Y:S01]  /*61c0*/  SHF.R.S32.HI R52, RZ, 0x18, R52 ;  /* 0x00000018ff347819 */ /* 0x000fe20000011434 */
[----:B------:R-:W-:Y:S01]  /*61d0*/  IMAD R21, R47, R25, RZ ;  /* 0x000000192f157224 */ /* 0x000fe200078e02ff */
[----:B------:R-:W-:Y:S01]  /*61e0*/  SHF.R.S32.HI R49, RZ, 0x18, R54 ;  /* 0x00000018ff317819 */ /* 0x000fe20000011436 */
[----:B------:R-:W-:Y:S01]  /*61f0*/  IMAD R23, R51, R50, R23 ;  /* 0x0000003233177224 */ /* 0x000fe200078e0217 */
[----:B------:R-:W-:Y:S01]  /*6200*/  SHF.R.S32.HI R51, RZ, 0x18, R61 ;  /* 0x00000018ff337819 */ /* 0x000fe2000001143d */
[----:B------:R-:W-:Y:S01]  /*6210*/  IMAD R22, R47, R26, RZ ;  /* 0x0000001a2f167224 */ /* 0x000fe200078e02ff */
[----:B------:R-:W-:Y:S01]  /*6220*/  SHF.R.S32.HI R54, RZ, 0x18, R63 ;  /* 0x00000018ff367819 */ /* 0x000fe2000001143f */
[----:B------:R-:W-:Y:S01]  /*6230*/  IMAD R20, R53, R50, R20 ;  /* 0x0000003235147224 */ /* 0x000fe200078e0214 */
[----:B------:R-:W-:Y:S01]  /*6240*/  I2IP.S8.S32.SAT R68, R23, R18, RZ ;  /* 0x0000001217447239 */ /* 0x000fe200000014ff */
[----:B------:R-:W-:Y:S01]  /*6250*/  IMAD R27, R47, R27, RZ ;  /* 0x0000001b2f1b7224 */ /* 0x000fe200078e02ff */
[----:B------:R-:W-:Y:S01]  /*6260*/  SHF.L.U32 R53, R62, 0x8, RZ ;  /* 0x000000083e357819 */ /* 0x000fe200000006ff */
[-C--:B------:R-:W-:Y:S01]  /*6270*/  IMAD R21, R52, R50.reuse, R21 ;  /* 0x0000003234157224 */ /* 0x080fe200078e0215 */
[C---:B------:R-:W-:Y:S01]  /*6280*/  SHF.L.U32 R52, R62.reuse, 0x10, RZ ;  /* 0x000000103e347819 */ /* 0x040fe200000006ff */
[----:B------:R-:W-:Y:S01]  /*6290*/  IMAD R22, R49, R50, R22 ;  /* 0x0000003231167224 */ /* 0x000fe200078e0216 */
[----:B------:R-:W-:Y:S01]  /*62a0*/  PRMT R49, R62, 0x8880, RZ ;  /* 0x000088803e317816 */ /* 0x000fe200000000ff */
[----:B------:R-:W-:Y:S01]  /*62b0*/  IMAD R24, R47, R28, RZ ;  /* 0x0000001c2f187224 */ /* 0x000fe200078e02ff */
[----:B------:R-:W-:Y:S01]  /*62c0*/  I2IP.S8.S32.SAT R68, R17, R16, R68 ;  /* 0x0000001011447239 */ /* 0x000fe20000001444 */
[----:B------:R-:W-:Y:S01]  /*62d0*/  IMAD R27, R51, R50, R27 ;  /* 0x00000032331b7224 */ /* 0x000fe200078e021b */
[----:B------:R-:W-:Y:S01]  /*62e0*/  SHF.R.S32.HI R51, RZ, 0x18, R52 ;  /* 0x00000018ff337819 */ /* 0x000fe20000011434 */
[C---:B------:R-:W-:Y:S01]  /*62f0*/  IMAD R25, R47.reuse, R29, RZ ;  /* 0x0000001d2f197224 */ /* 0x040fe200078e02ff */
[----:B------:R-:W-:Y:S01]  /*6300*/  SHF.R.S32.HI R53, RZ, 0x18, R53 ;  /* 0x00000018ff357819 */ /* 0x000fe20000011435 */
[----:B------:R-:W-:Y:S01]  /*6310*/  IMAD R26, R47, R30, RZ ;  /* 0x0000001e2f1a7224 */ /* 0x000fe200078e02ff */
[----:B------:R-:W-:Y:S01]  /*6320*/  I2IP.S8.S32.SAT R69, R27, R22, RZ ;  /* 0x000000161b457239 */ /* 0x000fe200000014ff */
[-C--:B------:R-:W-:Y:S01]  /*6330*/  IMAD R24, R49, R50.reuse, R24 ;  /* 0x0000003231187224 */ /* 0x080fe200078e0218 */
[----:B------:R-:W-:Y:S01]  /*6340*/  SHF.L.U32 R52, R63, 0x10, RZ ;  /* 0x000000103f347819 */ /* 0x000fe200000006ff */
[----:B------:R-:W-:Y:S01]  /*6350*/  IMAD R25, R51, R50, R25 ;  /* 0x0000003233197224 */ /* 0x000fe200078e0219 */
[----:B------:R-:W-:Y:S01]  /*6360*/  I2IP.S8.S32.SAT R69, R21, R20, R69 ;  /* 0x0000001415457239 */ /* 0x000fe20000001445 */
[----:B------:R-:W-:Y:S01]  /*6370*/  IMAD R26, R53, R50, R26 ;  /* 0x00000032351a7224 */ /* 0x000fe200078e021a */
[----:B------:R-:W-:Y:S01]  /*6380*/  SHF.R.S32.HI R49, RZ, 0x18, R62 ;  /* 0x00000018ff317819 */ /* 0x000fe2000001143e */
[----:B------:R-:W-:Y:S01]  /*6390*/  IMAD R31, R47, R31, RZ ;  /* 0x0000001f2f1f7224 */ /* 0x000fe200078e02ff */
[C---:B------:R-:W-:Y:S01]  /*63a0*/  PRMT R51, R63.reuse, 0x8880, RZ ;  /* 0x000088803f337816 */ /* 0x040fe200000000ff */
[----:B------:R-:W-:Y:S01]  /*63b0*/  IMAD.SHL.U32 R53, R63, 0x100, RZ ;  /* 0x000001003f357824 */ /* 0x000fe200078e00ff */
[----:B------:R-:W-:Y:S01]  /*63c0*/  SHF.R.S32.HI R52, RZ, 0x18, R52 ;  /* 0x00000018ff347819 */ /* 0x000fe20000011434 */
[C---:B------:R-:W-:Y:S02]  /*63d0*/  IMAD R28, R47.reuse, R32, RZ ;  /* 0x000000202f1c7224 */ /* 0x040fe400078e02ff */
[----:B------:R-:W-:Y:S01]  /*63e0*/  IMAD R29, R47, R33, RZ ;  /* 0x000000212f1d7224 */ /* 0x000fe200078e02ff */
[----:B------:R-:W-:Y:S01]  /*63f0*/  SHF.R.S32.HI R53, RZ, 0x18, R53 ;  /* 0x00000018ff357819 */ /* 0x000fe20000011435 */
[-C--:B------:R-:W-:Y:S02]  /*6400*/  IMAD R31, R49, R50.reuse, R31 ;  /* 0x00000032311f7224 */ /* 0x080fe400078e021f */
[----:B------:R-:W-:Y:S02]  /*6410*/  IMAD R28, R51, R50, R28 ;  /* 0x00000032331c7224 */ /* 0x000fe400078e021c */
[----:B------:R-:W-:Y:S01]  /*6420*/  IMAD R30, R47, R34, RZ ;  /* 0x000000222f1e7224 */ /* 0x000fe200078e02ff */
[----:B------:R-:W-:Y:S01]  /*6430*/  I2IP.S8.S32.SAT R75, R31, R26, RZ ;  /* 0x0000001a1f4b7239 */ /* 0x000fe200000014ff */
[----:B------:R-:W-:Y:S02]  /*6440*/  IMAD R29, R52, R50, R29 ;  /* 0x00000032341d7224 */ /* 0x000fe400078e021d */
[----:B------:R-:W-:Y:S01]  /*6450*/  IMAD R35, R47, R35, RZ ;  /* 0x000000232f237224 */ /* 0x000fe200078e02ff */
[----:B------:R-:W-:Y:S01]  /*6460*/  I2IP.S8.S32.SAT R70, R25, R24, R75 ;  /* 0x0000001819467239 */ /* 0x000fe2000000144b */
[-C--:B------:R-:W-:Y:S01]  /*6470*/  IMAD R30, R53, R50.reuse, R30 ;  /* 0x00000032351e7224 */ /* 0x080fe200078e021e */
[----:B------:R-:W-:Y:S01]  /*6480*/  LEA R75, R100, UR49, 0x3 ;  /* 0x00000031644b7c11 */ /* 0x000fe2000f8e18ff */
[----:B------:R-:W-:Y:S05]  /*6490*/  IMAD R35, R54, R50, R35 ;  /* 0x0000003236237224 */ /* 0x000fea00078e0223 */
[----:B------:R-:W-:Y:S04]  /*64a0*/  I2IP.S8.S32.SAT R76, R35, R30, RZ ;  /* 0x0000001e234c7239 */ /* 0x000fe800000014ff */
[----:B------:R-:W-:Y:S02]  /*64b0*/  I2IP.S8.S32.SAT R71, R29, R28, R76 ;  /* 0x0000001c1d477239 */ /* 0x000fe4000000144c */
[----:B------:R-:W-:Y:S03]  /*64c0*/  @P6 SHF.L.U32 R76, R99, 0x1f, RZ ;  /* 0x0000001f634c6819 */ /* 0x000fe600000006ff */
[----:B------:R1:W-:Y:S01]  /*64d0*/  STS.128 [R112+0x2210], R68 ;  /* 0x0022104470007388 */ /* 0x0003e20000000c00 */
[----:B------:R-:W-:Y:S01]  /*64e0*/  @!PT LDS RZ, [RZ] ;  /* 0x00000000fffff984 */ /* 0x000fe20000000800 */
[----:B------:R-:W-:Y:S01]  /*64f0*/  @!PT LDS RZ, [RZ] ;  /* 0x00000000fffff984 */ /* 0x000fe20000000800 */
[----:B------:R-:W-:Y:S01]  /*6500*/  @!PT LDS RZ, [RZ] ;  /* 0x00000000fffff984 */ /* 0x000fe20000000800 */
[----:B------:R-:W-:Y:S01]  /*6510*/  @!PT LDS RZ, [RZ] ;  /* 0x00000000fffff984 */ /* 0x000fe20000000800 */
[----:B------:R2:W-:Y:S07]  /*6520*/  MEMBAR.ALL.CTA ;  /* 0x0000000000007992 */ /* 0x0005ee0000008000 */
[----:B--2---:R-:W2:Y:S02]  /*6530*/  FENCE.VIEW.ASYNC.S ;  /* 0x00000000000073c6 */ /* 0x004ea40000000000 */
[----:B--2---:R-:W-:Y:S06]  /*6540*/  BAR.SYNC.DEFER_BLOCKING 0x1, 0x80 ;  /* 0x0042000000007b1d */ /* 0x004fec0000010000 */
[----:B------:R-:W-:Y:S05]  /*6550*/  @P0 BRA `(.L_x_99) ;  /* 0x0000000000280947 */ /* 0x000fea0003800000 */
[----:B------:R-:W-:Y:S02]  /*6560*/  UIADD3 UR4, UPT, UPT, UR49, 0x2200, URZ ;  /* 0x0000220031047890 */ /* 0x000fe4000fffe0ff */
[----:B------:R-:W-:Y:S01]  /*6570*/  UIADD3 UR6, UP0, UPT, UR52, 0x680, URZ ;  /* 0x0000068034067890 */ /* 0x000fe2000ff1e0ff */
[----:B------:R-:W-:Y:S03]  /*6580*/  UMOV UR43, UR36 ;  /* 0x00000024002b7c82 */ /* 0x000fe60008000000 */
[----:B------:R-:W-:Y:S01]  /*6590*/  MOV R104, UR4 ;  /* 0x0000000400687c02 */ /* 0x000fe20008000f00 */
[----:B------:R-:W-:Y:S03]  /*65a0*/  UIADD3.X UR7, UPT, UPT, URZ, UR53, URZ, UP0, !UPT ;  /* 0x00000035ff077290 */ /* 0x000fe600087fe4ff */
[----:B------:R-:W-:Y:S11]  /*65b0*/  R2UR UR40, R104 ;  /* 0x00000000682872ca */ /* 0x000ff600000e0000 */
[----:B------:R-:W-:Y:S02]  /*65c0*/  @!UPT UIADD3 URZ, UPT, UPT, URZ, URZ, URZ ;  /* 0x000000fffffff290 */ /* 0x000fe4000fffe0ff */
[----:B------:R2:W-:Y:S01]  /*65d0*/  UTMASTG.3D [UR40], [UR6] ;  /* 0x00000028060073b5 */ /* 0x0005e20008010000 */
[----:B------:R0:W-:Y:S01]  /*65e0*/  UTMACMDFLUSH ;  /* 0x00000000000079b7 */ /* 0x0001e20000000000 */
[----:B--2---:R-:W-:Y:S04]  /*65f0*/  DEPBAR.LE SB0, 0x1 ;  /* 0x000080400000791a */ /* 0x004fe80000000000 */
.L_x_99:
[----:B------:R-:W-:Y:S05]  /*6600*/  BSYNC.RECONVERGENT B0 ;  /* 0x0000000000007941 */ /* 0x000fea0003800200 */
.L_x_98:
[----:B------:R-:W-:Y:S06]  /*6610*/  BAR.SYNC.DEFER_BLOCKING 0x1, 0x80 ;  /* 0x0042000000007b1d */ /* 0x000fec0000010000 */
[----:B------:R-:W2:Y:S01]  /*6620*/  @P6 SYNCS.PHASECHK.TRANS64.TRYWAIT P0, [R75+URZ+0x80], R76 ;  /* 0x0000804c4b0065a7 */ /* 0x000ea200080011ff */
[----:B------:R-:W-:Y:S01]  /*6630*/  BSSY B1, `(.L_x_100) ;  /* 0x000001f000017945 */ /* 0x000fe20003800000 */
[----:B--2---:R-:W-:Y:S03]  /*6640*/  @P6 SEL R55, RZ, 0x1, !P0 ;  /* 0x00000001ff376807 */ /* 0x004fe60004000000 */
[----:B------:R-:W-:Y:S05]  /*6650*/  @!P6 BRA `(.L_x_101) ;  /* 0x000000000070e947 */ /* 0x000fea0003800000 */
[----:B------:R-:W-:Y:S01]  /*6660*/  ISETP.NE.AND P1, PT, R72, RZ, PT ;  /* 0x000000ff4800720c */ /* 0x000fe20003f25270 */
[----:B------:R-:W-:Y:S01]  /*6670*/  BSSY B0, `(.L_x_102) ;  /* 0x0000008000007945 */ /* 0x000fe20003800000 */
[----:B------:R-:W-:Y:S11]  /*6680*/  ISETP.NE.AND P0, PT, R55, RZ, PT ;  /* 0x000000ff3700720c */ /* 0x000ff60003f05270 */
[----:B------:R-:W-:Y:S04]  /*6690*/  @P1 IMAD R74, R100, 0x1000, R74 ;  /* 0x00001000644a1824 */ /* 0x000fe800078e024a */
[----:B------:R-:W-:Y:S01]  /*66a0*/  @P1 IMAD.IADD R73, R73, 0x1, R74 ;  /* 0x0000000149491824 */ /* 0x000fe200078e024a */
[----:B------:R-:W-:Y:S06]  /*66b0*/  @P0 BRA `(.L_x_103) ;  /* 0x00000000000c0947 */ /* 0x000fec0003800000 */
[----:B------:R-:W-:Y:S04]  /*66c0*/  SHF.L.U32 R0, R99, 0x1f, RZ ;  /* 0x0000001f63007819 */ /* 0x000fe800000006ff */
[----:B------:R-:W2:Y:S02]  /*66d0*/  SYNCS.PHASECHK.TRANS64.TRYWAIT P0, [R75+URZ+0x80], R0 ;  /* 0x000080004b0075a7 */ /* 0x000ea400080011ff */
[----:B--2---:R-:W-:Y:S05]  /*66e0*/  @!P0 BRA `(.L_x_104) ;  /* 0x0000001800288947 */ /* 0x004fea0003800000 */
.L_x_103:
[----:B------:R-:W-:Y:S05]  /*66f0*/  BSYNC B0 ;  /* 0x0000000000007941 */ /* 0x000fea0003800000 */
.L_x_102:
[----:B------:R-:W-:Y:S01]  /*6700*/  ISETP.NE.AND P0, PT, R72, RZ, PT ;  /* 0x000000ff4800720c */ /* 0x000fe20003f05270 */
[----:B--2---:R-:W-:Y:S02]  /*6710*/  VIADD R75, R75, 0x90 ;  /* 0x000000904b4b7836 */ /* 0x004fe40000000000 */
[----:B------:R-:W-:Y:S02]  /*6720*/  IMAD.U32 R0, RZ, RZ, UR37 ;  /* 0x00000025ff007e24 */ /* 0x000fe4000f8e00ff */
[----:B------:R-:W-:Y:S03]  /*6730*/  VIADD R100, R100, 0x1 ;  /* 0x0000000164647836 */ /* 0x000fe60000000000 */
[----:B------:R-:W-:Y:S05]  /*6740*/  PRMT R0, R0, 0x654, R75 ;  /* 0x0000065400007816 */ /* 0x000fea000000004b */
[----:B------:R2:W3:Y:S04]  /*6750*/  @P0 LDS.128 R56, [R74+0x200] ;  /* 0x000200004a380984 */ /* 0x0004e80000000c00 */
[----:B------:R2:W4:Y:S01]  /*6760*/  @P0 LDS.128 R60, [R73+0x210] ;  /* 0x00021000493c0984 */ /* 0x0005220000000c00 */
        /* <DEDUP_REMOVED lines=10> */
[----:B--23--:R-:W-:Y:S02]  /*6810*/  LOP3.LUT R99, R99, R0, RZ, 0x3c, !PT ;  /* 0x0000000063637212 */ /* 0x00cfe400078e3cff */
.L_x_101:
[----:B------:R-:W-:Y:S05]  /*6820*/  BSYNC B1 ;  /* 0x0000000000017941 */ /* 0x000fea0003800000 */
.L_x_100:
[----:B------:R-:W-:Y:S05]  /*6830*/  VIADD R3, R48, 0x40 ;  /* 0x0000004030037836 */ /* 0x000fea0000000000 */
[----:B------:R-:W-:Y:S04]  /*6840*/  SHF.R.U32.HI R3, RZ, 0x15, R3 ;  /* 0x00000015ff037819 */ /* 0x000fe80000011603 */
[----:B------:R-:W-:Y:S11]  /*6850*/  LOP3.LUT P0, RZ, R3, 0x3, R96, 0x48, !PT ;  /* 0x0000000303ff7812 */ /* 0x000ff60007804860 */
[----:B------:R-:W-:Y:S02]  /*6860*/  @!UPT UIADD3 URZ, UPT, UPT, URZ, URZ, URZ ;  /* 0x000000fffffff290 */ /* 0x000fe4000fffe0ff */
[----:B------:R-:W-:Y:S05]  /*6870*/  @!P0 BRA `(.L_x_105) ;  /* 0x0000000000408947 */ /* 0x000fea0003800000 */
[----:B------:R-:W2:Y:S01]  /*6880*/  LDCU.64 UR8, c[0x4][0x70] ;  /* 0x01000e00ff0877ac */ /* 0x000ea20008000a00 */
[----:B------:R-:W-:Y:S01]  /*6890*/  MOV R3, 0x0 ;  /* 0x0000000000037802 */ /* 0x000fe20000000f00 */
[----:B------:R-:W-:Y:S02]  /*68a0*/  HFMA2 R12, -RZ, RZ, 0, 5.9604644775390625e-08 ;  /* 0x00000001ff0c7431 */ /* 0x000fe400000001ff */
[----:B------:R-:W-:Y:S02]  /*68b0*/  IMAD.MOV.U32 R8, RZ, RZ, 0x192 ;  /* 0x00000192ff087424 */ /* 0x000fe400078e00ff */
[----:B------:R-:W-:Y:S01]  /*68c0*/  IMAD.MOV.U32 R13, RZ, RZ, RZ ;  /* 0x000000ffff0d7224 */ /* 0x000fe200078e00ff */
[----:B------:R-:W3:Y:S01]  /*68d0*/  LDCU.64 UR6, c[0x4][0x78] ;  /* 0x01000f00ff0677ac */ /* 0x000ee20008000a00 */
[----:B------:R-:W1:Y:S01]  /*68e0*/  LDC.64 R2, c[0x4][R3] ;  /* 0x0100000003027b82 */ /* 0x000e620000000a00 */
[----:B------:R-:W5:Y:S01]  /*68f0*/  LDCU.64 UR4, c[0x4][0x10] ;  /* 0x01000200ff0477ac */ /* 0x000f620008000a00 */
[----:B--2---:R-:W-:Y:S01]  /*6900*/  MOV R5, UR9 ;  /* 0x0000000900057c02 */ /* 0x004fe20008000f00 */
[----:B------:R-:W-:Y:S01]  /*6910*/  IMAD.U32 R4, RZ, RZ, UR8 ;  /* 0x00000008ff047e24 */ /* 0x000fe2000f8e00ff */
[----:B---3--:R-:W-:Y:S01]  /*6920*/  MOV R7, UR7 ;  /* 0x0000000700077c02 */ /* 0x008fe20008000f00 */
[----:B------:R-:W-:Y:S01]  /*6930*/  IMAD.U32 R6, RZ, RZ, UR6 ;  /* 0x00000006ff067e24 */ /* 0x000fe2000f8e00ff */
[----:B-----5:R-:W-:Y:S01]  /*6940*/  MOV R11, UR5 ;  /* 0x00000005000b7c02 */ /* 0x020fe20008000f00 */
[----:B------:R-:W-:Y:S02]  /*6950*/  IMAD.U32 R10, RZ, RZ, UR4 ;  /* 0x00000004ff0a7e24 */ /* 0x000fe4000f8e00ff */
[----:B------:R-:W-:Y:S07]  /*6960*/  LEPC R20, `(.L_x_105) ;  /* 0x000000001014794e */ /* 0x000fee0000000000 */
[----:B-1--4-:R-:W-:Y:S05]  /*6970*/  CALL.ABS.NOINC R2 ;  /* 0x0000000002007343 */ /* 0x012fea0003c00000 */
.L_x_105:
[----:B------:R-:W-:Y:S01]  /*6980*/  ISETP.NE.AND P0, PT, R105, RZ, PT ;  /* 0x000000ff6900720c */ /* 0x000fe20003f05270 */
[----:B------:R-:W-:Y:S05]  /*6990*/  WARPSYNC.ALL ;  /* 0x0000000000007948 */ /* 0x000fea0003800000 */
[----:B------:R-:W-:Y:S01]  /*69a0*/  IMAD.SHL.U32 R80, R57, 0x100, RZ ;  /* 0x0000010039507824 */ /* 0x000fe200078e00ff */
[----:B------:R-:W-:Y:S01]  /*69b0*/  R2UR UR4, R48 ;  /* 0x00000000300472ca */ /* 0x000fe200000e0000 */
[----:B------:R-:W-:Y:S01]  /*69c0*/  IMAD.SHL.U32 R74, R59, 0x100, RZ ;  /* 0x000001003b4a7824 */ /* 0x000fe200078e00ff */
[C---:B------:R-:W-:Y:S01]  /*69d0*/  SHF.L.U32 R51, R56.reuse, 0x10, RZ ;  /* 0x0000001038337819 */ /* 0x040fe200000006ff */
[----:B-1--4-:R-:W-:Y:S01]  /*69e0*/  IMAD.SHL.U32 R68, R61, 0x100, RZ ;  /* 0x000001003d447824 */ /* 0x012fe200078e00ff */
[C---:B------:R-:W-:Y:S01]  /*69f0*/  PRMT R49, R56.reuse, 0x8880, RZ ;  /* 0x0000888038317816 */ /* 0x040fe200000000ff */
[----:B------:R-:W-:Y:S01]  /*6a00*/  BSSY.RECONVERGENT B0, `(.L_x_106) ;  /* 0x000009e000007945 */ /* 0x000fe20003800200 */
[----:B------:R-:W-:Y:S02]  /*6a10*/  SHF.L.U32 R53, R56, 0x8, RZ ;  /* 0x0000000838357819 */ /* 0x000fe400000006ff */
[----:B------:R-:W-:Y:S02]  /*6a20*/  SHF.R.S32.HI R51, RZ, 0x18, R51 ;  /* 0x00000018ff337819 */ /* 0x000fe40000011433 */
[C---:B------:R-:W-:Y:S02]  /*6a30*/  PRMT R82, R57.reuse, 0x8880, RZ ;  /* 0x0000888039527816 */ /* 0x040fe400000000ff */
[----:B------:R-:W-:Y:S01]  /*6a40*/  SHF.R.S32.HI R53, RZ, 0x18, R53 ;  /* 0x00000018ff357819 */ /* 0x000fe20000011435 */
[----:B------:R-:W-:Y:S01]  /*6a50*/  LDTM.16dp32bit_t0_t15.x32 R4, tmem[UR4+0x40] ;  /* 0x00004004000479ee */ /* 0x000fe20008a80000 */
[----:B------:R-:W1:Y:S01]  /*6a60*/  LDTM.16dp32bit_t16_t31.x32 R4, tmem[UR4+0x60] ;  /* 0x00006004000479ee */ /* 0x000e620008aa0000 */
[----:B------:R-:W-:Y:S01]  /*6a70*/  NOP ;  /* 0x0000000000007918 */ /* 0x000fe20000000000 */
[----:B------:R-:W-:Y:S02]  /*6a80*/  R2UR UR5, R108 ;  /* 0x000000006c0572ca */ /* 0x000fe400000e0000 */
[----:B------:R-:W-:Y:S02]  /*6a90*/  SHF.R.S32.HI R52, RZ, 0x18, R56 ;  /* 0x00000018ff347819 */ /* 0x000fe40000011438 */
[----:B------:R-:W-:Y:S02]  /*6aa0*/  SHF.L.U32 R81, R57, 0x10, RZ ;  /* 0x0000001039517819 */ /* 0x000fe400000006ff */
[C---:B------:R-:W-:Y:S02]  /*6ab0*/  PRMT R79, R58.reuse, 0x8880, RZ ;  /* 0x000088803a4f7816 */ /* 0x040fe400000000ff */
[----:B------:R-:W-:Y:S02]  /*6ac0*/  SHF.R.S32.HI R54, RZ, 0x18, R57 ;  /* 0x00000018ff367819 */ /* 0x000fe40000011439 */
[----:B------:R-:W-:Y:S02]  /*6ad0*/  SHF.L.U32 R78, R58, 0x10, RZ ;  /* 0x000000103a4e7819 */ /* 0x000fe400000006ff */
[C---:B------:R-:W-:Y:S01]  /*6ae0*/  PRMT R76, R59.reuse, 0x8880, RZ ;  /* 0x000088803b4c7816 */ /* 0x040fe200000000ff */
[----:B------:R-:W-:Y:S01]  /*6af0*/  UIADD3 UR5, UPT, UPT, UR5, 0xf0, URZ ;  /* 0x000000f005057890 */ /* 0x000fe2000fffe0ff */
[----:B------:R-:W-:Y:S02]  /*6b00*/  SHF.R.S32.HI R55, RZ, 0x18, R58 ;  /* 0x00000018ff377819 */ /* 0x000fe4000001143a */
[----:B------:R-:W-:Y:S01]  /*6b10*/  SHF.L.U32 R75, R59, 0x10, RZ ;  /* 0x000000103b4b7819 */ /* 0x000fe200000006ff */
[----:B------:R-:W-:Y:S01]  /*6b20*/  UPRMT UR5, UR37, 0x654, UR5 ;  /* 0x0000065425057896 */ /* 0x000fe20008000005 */
[C---:B------:R-:W-:Y:S02]  /*6b30*/  PRMT R73, R60.reuse, 0x8880, RZ ;  /* 0x000088803c497816 */ /* 0x040fe400000000ff */
[----:B------:R-:W-:Y:S01]  /*6b40*/  SHF.R.S32.HI R56, RZ, 0x18, R59 ;  /* 0x00000018ff387819 */ /* 0x000fe2000001143b */
[C---:B-1----:R-:W-:Y:S01]  /*6b50*/  IMAD R4, R47.reuse, R4, RZ ;  /* 0x000000042f047224 */ /* 0x042fe200078e02ff */
[----:B------:R-:W-:Y:S01]  /*6b60*/  SHF.L.U32 R72, R60, 0x10, RZ ;  /* 0x000000103c487819 */ /* 0x000fe200000006ff */
[----:B------:R-:W-:Y:S01]  /*6b70*/  IMAD R5, R47, R5, RZ ;  /* 0x000000052f057224 */ /* 0x000fe200078e02ff */
[----:B------:R-:W-:Y:S01]  /*6b80*/  PRMT R70, R61, 0x8880, RZ ;  /* 0x000088803d467816 */ /* 0x000fe200000000ff */
[----:B------:R-:W-:Y:S01]  /*6b90*/  IMAD R6, R47, R6, RZ ;  /* 0x000000062f067224 */ /* 0x000fe200078e02ff */
[----:B------:R-:W-:Y:S01]  /*6ba0*/  SYNCS.ARRIVE.TRANS64.RED.A1T0 RZ, [UR5], RZ ;  /* 0x000000ffffff79a7 */ /* 0x000fe20008100405 */
[----:B------:R-:W-:Y:S01]  /*6bb0*/  IMAD R4, R49, R50, R4 ;  /* 0x0000003231047224 */ /* 0x000fe200078e0204 */
[----:B------:R-:W-:Y:S01]  /*6bc0*/  MOV R49, R82 ;  /* 0x0000005200317202 */ /* 0x000fe20000000f00 */
[----:B------:R-:W-:Y:S01]  /*6bd0*/  IMAD R7, R47, R7, RZ ;  /* 0x000000072f077224 */ /* 0x000fe200078e02ff */
[----:B------:R-:W-:Y:S01]  /*6be0*/  SHF.R.S32.HI R57, RZ, 0x18, R60 ;  /* 0x00000018ff397819 */ /* 0x000fe2000001143c */
[-C--:B------:R-:W-:Y:S01]  /*6bf0*/  IMAD R5, R51, R50.reuse, R5 ;  /* 0x0000003233057224 */ /* 0x080fe200078e0205 */
[----:B------:R-:W-:Y:S01]  /*6c00*/  SHF.R.S32.HI R51, RZ, 0x18, R81 ;  /* 0x00000018ff337819 */ /* 0x000fe20000011451 */
[----:B------:R-:W-:Y:S01]  /*6c10*/  IMAD R6, R53, R50, R6 ;  /* 0x0000003235067224 */ /* 0x000fe200078e0206 */
[----:B------:R-:W-:Y:S01]  /*6c20*/  SHF.R.S32.HI R53, RZ, 0x18, R80 ;  /* 0x00000018ff357819 */ /* 0x000fe20000011450 */
[----:B------:R-:W-:Y:S01]  /*6c30*/  IMAD R8, R47, R8, RZ ;  /* 0x000000082f087224 */ /* 0x000fe200078e02ff */
[----:B------:R-:W-:Y:S01]  /*6c40*/  SHF.L.U32 R69, R61, 0x10, RZ ;  /* 0x000000103d457819 */ /* 0x000fe200000006ff */
[----:B------:R-:W-:Y:S01]  /*6c50*/  IMAD R7, R52, R50, R7 ;  /* 0x0000003234077224 */ /* 0x000fe200078e0207 */
[----:B------:R-:W-:Y:S01]  /*6c60*/  SHF.R.S32.HI R52, RZ, 0x18, R75 ;  /* 0x00000018ff347819 */ /* 0x000fe2000001144b */
[C---:B------:R-:W-:Y:S01]  /*6c70*/  IMAD R9, R47.reuse, R9, RZ ;  /* 0x000000092f097224 */ /* 0x040fe200078e02ff */
[----:B------:R-:W-:Y:S01]  /*6c80*/  PRMT R67, R62, 0x8880, RZ ;  /* 0x000088803e437816 */ /* 0x000fe200000000ff */
[----:B------:R-:W-:Y:S01]  /*6c90*/  IMAD R10, R47, R10, RZ ;  /* 0x0000000a2f0a7224 */ /* 0x000fe200078e02ff */
[----:B------:R-:W-:Y:S01]  /*6ca0*/  I2IP.S8.S32.SAT R108, R7, R6, RZ ;  /* 0x00000006076c7239 */ /* 0x000fe200000014ff */
[----:B------:R-:W-:Y:S01]  /*6cb0*/  IMAD R8, R49, R50, R8 ;  /* 0x0000003231087224 */ /* 0x000fe200078e0208 */
[----:B------:R-:W-:Y:S01]  /*6cc0*/  MOV R49, R79 ;  /* 0x0000004f00317202 */ /* 0x000fe20000000f00 */
[----:B------:R-:W-:Y:S01]  /*6cd0*/  IMAD R11, R47, R11, RZ ;  /* 0x0000000b2f0b7224 */ /* 0x000fe200078e02ff */
[----:B------:R-:W-:Y:S01]  /*6ce0*/  I2IP.S8.S32.SAT R108, R5, R4, R108 ;  /* 0x00000004056c7239 */ /* 0x000fe2000000146c */
[-C--:B------:R-:W-:Y:S01]  /*6cf0*/  IMAD R9, R51, R50.reuse, R9 ;  /* 0x0000003233097224 */ /* 0x080fe200078e0209 */
[----:B------:R-:W-:Y:S01]  /*6d00*/  SHF.R.S32.HI R51, RZ, 0x18, R78 ;  /* 0x00000018ff337819 */ /* 0x000fe2000001144e */
[----:B------:R-:W-:Y:S01]  /*6d10*/  IMAD R10, R53, R50, R10 ;  /* 0x00000032350a7224 */ /* 0x000fe200078e020a */
[----:B------:R-:W-:Y:S01]  /*6d20*/  SHF.R.S32.HI R53, RZ, 0x18, R74 ;  /* 0x00000018ff357819 */ /* 0x000fe2000001144a */
[C---:B------:R-:W-:Y:S01]  /*6d30*/  IMAD R12, R47.reuse, R12, RZ ;  /* 0x0000000c2f0c7224 */ /* 0x040fe200078e02ff */
[----:B------:R-:W-:Y:S01]  /*6d40*/  SHF.L.U32 R77, R58, 0x8, RZ ;  /* 0x000000083a4d7819 */ /* 0x000fe200000006ff */
[-C--:B------:R-:W-:Y:S01]  /*6d50*/  IMAD R11, R54, R50.reuse, R11 ;  /* 0x00000032360b7224 */ /* 0x080fe200078e020b */
[----:B------:R-:W-:Y:S01]  /*6d60*/  SHF.R.S32.HI R58, RZ, 0x18, R61 ;  /* 0x00000018ff3a7819 */ /* 0x000fe2000001143d */
[----:B------:R-:W-:Y:S01]  /*6d70*/  IMAD R13, R47, R13, RZ ;  /* 0x0000000d2f0d7224 */ /* 0x000fe200078e02ff */
[----:B------:R-:W-:Y:S01]  /*6d80*/  SHF.L.U32 R66, R62, 0x10, RZ ;  /* 0x000000103e427819 */ /* 0x000fe200000006ff */
[----:B------:R-:W-:Y:S01]  /*6d90*/  IMAD R12, R49, R50, R12 ;  /* 0x00000032310c7224 */ /* 0x000fe200078e020c */
[----:B------:R-:W-:Y:S01]  /*6da0*/  SHF.R.S32.HI R49, RZ, 0x18, R77 ;  /* 0x00000018ff317819 */ /* 0x000fe2000001144d */
[----:B------:R-:W-:Y:S01]  /*6db0*/  IMAD R14, R47, R14, RZ ;  /* 0x0000000e2f0e7224 */ /* 0x000fe200078e02ff */
[----:B------:R-:W-:Y:S01]  /*6dc0*/  I2IP.S8.S32.SAT R109, R11, R10, RZ ;  /* 0x0000000a0b6d7239 */ /* 0x000fe200000014ff */
[----:B------:R-:W-:Y:S01]  /*6dd0*/  IMAD R15, R47, R15, RZ ;  /* 0x0000000f2f0f7224 */ /* 0x000fe200078e02ff */
[----:B------:R-:W-:Y:S01]  /*6de0*/  PRMT R64, R63, 0x8880, RZ ;  /* 0x000088803f407816 */ /* 0x000fe200000000ff */
[----:B------:R-:W-:Y:S01]  /*6df0*/  IMAD R13, R51, R50, R13 ;  /* 0x00000032330d7224 */ /* 0x000fe200078e020d */
[----:B------:R-:W-:Y:S01]  /*6e00*/  MOV R51, R76 ;  /* 0x0000004c00337202 */ /* 0x000fe20000000f00 */
[----:B------:R-:W-:Y:S01]  /*6e10*/  IMAD R16, R47, R16, RZ ;  /* 0x000000102f107224 */ /* 0x000fe200078e02ff */
[----:B------:R-:W-:Y:S01]  /*6e20*/  I2IP.S8.S32.SAT R109, R9, R8, R109 ;  /* 0x00000008096d7239 */ /* 0x000fe2000000146d */
[-C--:B------:R-:W-:Y:S01]  /*6e30*/  IMAD R14, R49, R50.reuse, R14 ;  /* 0x00000032310e7224 */ /* 0x080fe200078e020e */
[----:B------:R-:W-:Y:S01]  /*6e40*/  SHF.R.S32.HI R59, RZ, 0x18, R62 ;  /* 0x00000018ff3b7819 */ /* 0x000fe2000001143e */
[----:B------:R-:W-:Y:S01]  /*6e50*/  IMAD R17, R47, R17, RZ ;  /* 0x000000112f117224 */ /* 0x000fe200078e02ff */
[----:B------:R-:W-:Y:S01]  /*6e60*/  SHF.L.U32 R71, R60, 0x8, RZ ;  /* 0x000000083c477819 */ /* 0x000fe200000006ff */
[----:B------:R-:W-:Y:S01]  /*6e70*/  IMAD R15, R55, R50, R15 ;  /* 0x00000032370f7224 */ /* 0x000fe200078e020f */
[----:B------:R-:W-:Y:S01]  /*6e80*/  SHF.R.S32.HI R60, RZ, 0x18, R63 ;  /* 0x00000018ff3c7819 */ /* 0x000fe2000001143f */
[----:B------:R-:W-:Y:S01]  /*6e90*/  IMAD R18, R47, R18, RZ ;  /* 0x000000122f127224 */ /* 0x000fe200078e02ff */
[----:B------:R-:W-:Y:S01]  /*6ea0*/  SHF.L.U32 R65, R62, 0x8, RZ ;  /* 0x000000083e417819 */ /* 0x000fe200000006ff */
[----:B------:R-:W-:Y:S01]  /*6eb0*/  IMAD R16, R51, R50, R16 ;  /* 0x0000003233107224 */ /* 0x000fe200078e0210 */
[----:B------:R-:W-:Y:S01]  /*6ec0*/  I2IP.S8.S32.SAT R110, R15, R14, RZ ;  /* 0x0000000e0f6e7239 */ /* 0x000fe200000014ff */
[----:B------:R-:W-:Y:S01]  /*6ed0*/  IMAD R19, R47, R19, RZ ;  /* 0x000000132f137224 */ /* 0x000fe200078e02ff */
[----:B------:R-:W-:Y:S01]  /*6ee0*/  SHF.R.S32.HI R51, RZ, 0x18, R72 ;  /* 0x00000018ff337819 */ /* 0x000fe20000011448 */
[----:B------:R-:W-:Y:S01]  /*6ef0*/  IMAD R17, R52, R50, R17 ;  /* 0x0000003234117224 */ /* 0x000fe200078e0211 */
[----:B------:R-:W-:Y:S01]  /*6f00*/  I2IP.S8.S32.SAT R110, R13, R12, R110 ;  /* 0x0000000c0d6e7239 */ /* 0x000fe2000000146e */
[----:B------:R-:W-:Y:S01]  /*6f10*/  IMAD R0, R47, R20, RZ ;  /* 0x000000142f007224 */ /* 0x000fe200078e02ff */
[----:B------:R-:W-:Y:S01]  /*6f20*/  SHF.R.S32.HI R52, RZ, 0x18, R71 ;  /* 0x00000018ff347819 */ /* 0x000fe20000011447 */
[-C--:B------:R-:W-:Y:S01]  /*6f30*/  IMAD R18, R53, R50.reuse, R18 ;  /* 0x0000003235127224 */ /* 0x080fe200078e0212 */
[----:B------:R-:W-:Y:S01]  /*6f40*/  SHF.R.S32.HI R53, RZ, 0x18, R68 ;  /* 0x00000018ff357819 */ /* 0x000fe20000011444 */
[----:B------:R-:W-:Y:S01]  /*6f50*/  IMAD.MOV.U32 R49, RZ, RZ, R73 ;  /* 0x000000ffff317224 */ /* 0x000fe200078e0049 */
[----:B------:R-:W-:Y:S01]  /*6f60*/  SHF.L.U32 R62, R63, 0x10, RZ ;  /* 0x000000103f3e7819 */ /* 0x000fe200000006ff */
[C---:B------:R-:W-:Y:S02]  /*6f70*/  IMAD R2, R47.reuse, R21, RZ ;  /* 0x000000152f027224 */ /* 0x040fe400078e02ff */
[----:B------:R-:W-:Y:S02]  /*6f80*/  IMAD R19, R56, R50, R19 ;  /* 0x0000003238137224 */ /* 0x000fe400078e0213 */
[----:B------:R-:W-:Y:S02]  /*6f90*/  IMAD R3, R47, R22, RZ ;  /* 0x000000162f037224 */ /* 0x000fe400078e02ff */
[----:B------:R-:W-:Y:S01]  /*6fa0*/  IMAD R0, R49, R50, R0 ;  /* 0x0000003231007224 */ /* 0x000fe200078e0200 */
[----:B------:R-:W-:Y:S01]  /*6fb0*/  I2IP.S8.S32.SAT R111, R19, R18, RZ ;  /* 0x00000012136f7239 */ /* 0x000fe200000014ff */
[----:B------:R-:W-:Y:S01]  /*6fc0*/  IMAD R23, R47, R23, RZ ;  /* 0x000000172f177224 */ /* 0x000fe200078e02ff */
[----:B------:R-:W-:Y:S01]  /*6fd0*/  MOV R49, R70 ;  /* 0x0000004600317202 */ /* 0x000fe20000000f00 */
[----:B------:R-:W-:Y:S01]  /*6fe0*/  IMAD R2, R51, R50, R2 ;  /* 0x0000003233027224 */ /* 0x000fe200078e0202 */
[----:B------:R-:W-:Y:S01]  /*6ff0*/  I2IP.S8.S32.SAT R111, R17, R16, R111 ;  /* 0x00000010116f7239 */ /* 0x000fe2000000146f */
[C---:B------:R-:W-:Y:S01]  /*7000*/  IMAD R20, R47.reuse, R24, RZ ;  /* 0x000000182f147224 */ /* 0x040fe200078e02ff */
[----:B------:R-:W-:Y:S01]  /*7010*/  SHF.R.S32.HI R51, RZ, 0x18, R69 ;  /* 0x00000018ff337819 */ /* 0x000fe20000011445 */
[-C--:B------:R-:W-:Y:S01]  /*7020*/  IMAD R3, R52, R50.reuse, R3 ;  /* 0x0000003234037224 */ /* 0x080fe200078e0203 */
[----:B------:R-:W-:Y:S01]  /*7030*/  SHF.R.S32.HI R52, RZ, 0x18, R62 ;  /* 0x00000018ff347819 */ /* 0x000fe2000001143e */
[----:B------:R-:W-:Y:S01]  /*7040*/  IMAD R21, R47, R25, RZ ;  /* 0x000000192f157224 */ /* 0x000fe200078e02ff */
[----:B------:R1:W-:Y:S01]  /*7050*/  STS.128 [R95+UR49+0x3200], R108 ;  /* 0x0032006c5f007988 */ /* 0x0003e20008000c31 */
[----:B------:R-:W-:Y:S02]  /*7060*/  IMAD R23, R57, R50, R23 ;  /* 0x0000003239177224 */ /* 0x000fe400078e0217 */
[----:B------:R-:W-:Y:S02]  /*7070*/  IMAD R22, R47, R26, RZ ;  /* 0x0000001a2f167224 */ /* 0x000fe400078e02ff */
[-C--:B------:R-:W-:Y:S01]  /*7080*/  IMAD R20, R49, R50.reuse, R20 ;  /* 0x0000003231147224 */ /* 0x080fe200078e0214 */
[----:B------:R-:W-:Y:S01]  /*7090*/  I2IP.S8.S32.SAT R113, R23, R3, RZ ;  /* 0x0000000317717239 */ /* 0x000fe200000014ff */
[----:B------:R-:W-:Y:S01]  /*70a0*/  IMAD R27, R47, R27, RZ ;  /* 0x0000001b2f1b7224 */ /* 0x000fe200078e02ff */
[----:B------:R-:W-:Y:S01]  /*70b0*/  MOV R49, R67 ;  /* 0x0000004300317202 */ /* 0x000fe20000000f00 */
[----:B------:R-:W-:Y:S01]  /*70c0*/  IMAD R21, R51, R50, R21 ;  /* 0x0000003233157224 */ /* 0x000fe200078e0215 */
[----:B------:R-:W-:Y:S01]  /*70d0*/  I2IP.S8.S32.SAT R116, R2, R0, R113 ;  /* 0x0000000002747239 */ /* 0x000fe20000001471 */
[----:B------:R-:W-:Y:S01]  /*70e0*/  IMAD R24, R47, R28, RZ ;  /* 0x0000001c2f187224 */ /* 0x000fe200078e02ff */
[----:B------:R-:W-:Y:S01]  /*70f0*/  SHF.R.S32.HI R51, RZ, 0x18, R66 ;  /* 0x00000018ff337819 */ /* 0x000fe20000011442 */
[-C--:B------:R-:W-:Y:S01]  /*7100*/  IMAD R22, R53, R50.reuse, R22 ;  /* 0x0000003235167224 */ /* 0x080fe200078e0216 */
[----:B------:R-:W-:Y:S01]  /*7110*/  IADD3 R113, PT, PT, R44, 0x1, RZ ;  /* 0x000000012c717810 */ /* 0x000fe20007ffe0ff */
[-C--:B------:R-:W-:Y:S02]  /*7120*/  IMAD R27, R58, R50.reuse, R27 ;  /* 0x000000323a1b7224 */ /* 0x080fe400078e021b */
[----:B------:R-:W-:Y:S02]  /*7130*/  IMAD R25, R47, R29, RZ ;  /* 0x0000001d2f197224 */ /* 0x000fe400078e02ff */
[----:B------:R-:W-:Y:S01]  /*7140*/  IMAD R24, R49, R50, R24 ;  /* 0x0000003231187224 */ /* 0x000fe200078e0218 */
[----:B------:R-:W-:Y:S01]  /*7150*/  SHF.R.S32.HI R49, RZ, 0x18, R65 ;  /* 0x00000018ff317819 */ /* 0x000fe20000011441 */
[----:B------:R-:W-:Y:S01]  /*7160*/  IMAD R26, R47, R30, RZ ;  /* 0x0000001e2f1a7224 */ /* 0x000fe200078e02ff */
[----:B------:R-:W-:Y:S01]  /*7170*/  I2IP.S8.S32.SAT R117, R27, R22, RZ ;  /* 0x000000161b757239 */ /* 0x000fe200000014ff */
[----:B------:R-:W-:Y:S02]  /*7180*/  IMAD.SHL.U32 R61, R63, 0x100, RZ ;  /* 0x000001003f3d7824 */ /* 0x000fe400078e00ff */
[----:B------:R-:W-:Y:S01]  /*7190*/  IMAD R31, R47, R31, RZ ;  /* 0x0000001f2f1f7224 */ /* 0x000fe200078e02ff */
[----:B------:R-:W-:Y:S01]  /*71a0*/  I2IP.S8.S32.SAT R117, R21, R20, R117 ;  /* 0x0000001415757239 */ /* 0x000fe20000001475 */
[----:B------:R-:W-:Y:S01]  /*71b0*/  IMAD R25, R51, R50, R25 ;  /* 0x0000003233197224 */ /* 0x000fe200078e0219 */
[----:B------:R-:W-:Y:S01]  /*71c0*/  MOV R51, R64 ;  /* 0x0000004000337202 */ /* 0x000fe20000000f00 */
[----:B------:R-:W-:Y:S01]  /*71d0*/  IMAD R28, R47, R32, RZ ;  /* 0x000000202f1c7224 */ /* 0x000fe200078e02ff */
[----:B------:R-:W-:Y:S01]  /*71e0*/  SHF.R.S32.HI R53, RZ, 0x18, R61 ;  /* 0x00000018ff357819 */ /* 0x000fe2000001143d */
[-C--:B------:R-:W-:Y:S02]  /*71f0*/  IMAD R26, R49, R50.reuse, R26 ;  /* 0x00000032311a7224 */ /* 0x080fe400078e021a */
[----:B------:R-:W-:Y:S02]  /*7200*/  IMAD R29, R47, R33, RZ ;  /* 0x000000212f1d7224 */ /* 0x000fe400078e02ff */
[-C--:B------:R-:W-:Y:S02]  /*7210*/  IMAD R31, R59, R50.reuse, R31 ;  /* 0x000000323b1f7224 */ /* 0x080fe400078e021f */
[----:B------:R-:W-:Y:S02]  /*7220*/  IMAD R28, R51, R50, R28 ;  /* 0x00000032331c7224 */ /* 0x000fe400078e021c */
[----:B------:R-:W-:Y:S01]  /*7230*/  IMAD R30, R47, R34, RZ ;  /* 0x000000222f1e7224 */ /* 0x000fe200078e02ff */
[----:B------:R-:W-:Y:S01]  /*7240*/  I2IP.S8.S32.SAT R114, R31, R26, RZ ;  /* 0x0000001a1f727239 */ /* 0x000fe200000014ff */
[----:B------:R-:W-:Y:S02]  /*7250*/  IMAD R29, R52, R50, R29 ;  /* 0x00000032341d7224 */ /* 0x000fe400078e021d */
[----:B------:R-:W-:Y:S01]  /*7260*/  IMAD R35, R47, R35, RZ ;  /* 0x000000232f237224 */ /* 0x000fe200078e02ff */
[----:B------:R-:W-:Y:S01]  /*7270*/  I2IP.S8.S32.SAT R118, R25, R24, R114 ;  /* 0x0000001819767239 */ /* 0x000fe20000001472 */
[-C--:B------:R-:W-:Y:S02]  /*7280*/  IMAD R30, R53, R50.reuse, R30 ;  /* 0x00000032351e7224 */ /* 0x080fe400078e021e */
[----:B------:R-:W-:Y:S05]  /*7290*/  IMAD R35, R60, R50, R35 ;  /* 0x000000323c237224 */ /* 0x000fea00078e0223 */
[----:B------:R-:W-:Y:S04]  /*72a0*/  I2IP.S8.S32.SAT R115, R35, R30, RZ ;  /* 0x0000001e23737239 */ /* 0x000fe800000014ff */
[----:B------:R-:W-:Y:S05]  /*72b0*/  I2IP.S8.S32.SAT R119, R29, R28, R115 ;  /* 0x0000001c1d777239 */ /* 0x000fea0000001473 */
        /* <DEDUP_REMOVED lines=9> */
[----:B------:R-:W-:Y:S02]  /*7350*/  UIADD3 UR8, UP0, UPT, UR52, 0x680, URZ ;  /* 0x0000068034087890 */ /* 0x000fe4000ff1e0ff */
[----:B------:R-:W-:Y:S02]  /*7360*/  UIADD3 UR5, UPT, UPT, UR41, 0x40, URZ ;  /* 0x0000004029057890 */ /* 0x000fe4000fffe0ff */
[----:B------:R-:W-:Y:S02]  /*7370*/  UIADD3 UR4, UPT, UPT, UR49, 0x3200, URZ ;  /* 0x0000320031047890 */ /* 0x000fe4000fffe0ff */
[----:B------:R-:W-:Y:S01]  /*7380*/  UIADD3.X UR9, UPT, UPT, URZ, UR53, URZ, UP0, !UPT ;  /* 0x00000035ff097290 */ /* 0x000fe200087fe4ff */
[----:B------:R-:W-:Y:S01]  /*7390*/  UMOV UR6, UR42 ;  /* 0x0000002a00067c82 */ /* 0x000fe20008000000 */
[----:B------:R-:W-:Y:S07]  /*73a0*/  UMOV UR7, UR36 ;  /* 0x0000002400077c82 */ /* 0x000fee0008000000 */
[----:B------:R2:W-:Y:S01]  /*73b0*/  UTMASTG.3D [UR4], [UR8] ;  /* 0x00000004080073b5 */ /* 0x0005e20008010000 */
[----:B------:R0:W-:Y:S01]  /*73c0*/  UTMACMDFLUSH ;  /* 0x00000000000079b7 */ /* 0x0001e20000000000 */
[----:B--2---:R-:W-:Y:S04]  /*73d0*/  DEPBAR.LE SB0, 0x1 ;  /* 0x000080400000791a */ /* 0x004fe80000000000 */
.L_x_107:
[----:B------:R-:W-:Y:S05]  /*73e0*/  BSYNC.RECONVERGENT B0 ;  /* 0x0000000000007941 */ /* 0x000fea0003800200 */
.L_x_106:
[----:B------:R-:W-:Y:S01]  /*73f0*/  BAR.SYNC.DEFER_BLOCKING 0x1, 0x80 ;  /* 0x0042000000007b1d */ /* 0x000fe20000010000 */
[----:B------:R-:W-:Y:S01]  /*7400*/  ISETP.NE.AND P2, PT, R106, RZ, PT ;  /* 0x000000ff6a00720c */ /* 0x000fe20003f45270 */
[----:B------:R-:W-:Y:S01]  /*7410*/  IMAD.IADD R20, R43, 0x1, R83 ;  /* 0x000000012b147824 */ /* 0x000fe200078e0253 */
[----:B------:R-:W-:Y:S01]  /*7420*/  ISETP.NE.AND P0, PT, R107, 0x2, PT ;  /* 0x000000026b00780c */ /* 0x000fe20003f05270 */
[----:B------:R-:W-:Y:S01]  /*7430*/  IMAD.IADD R21, R45, 0x1, R90 ;  /* 0x000000012d157824 */ /* 0x000fe200078e025a */
[----:B------:R-:W-:Y:S02]  /*7440*/  ISETP.NE.AND P1, PT, R113, 0x4, PT ;  /* 0x000000047100780c */ /* 0x000fe40003f25270 */
[----:B------:R-:W-:Y:S02]  /*7450*/  SEL R0, RZ, 0x1, P0 ;  /* 0x00000001ff007807 */ /* 0x000fe40000000000 */
[----:B------:R-:W-:Y:S02]  /*7460*/  SEL R3, RZ, 0x1, P1 ;  /* 0x00000001ff037807 */ /* 0x000fe40000800000 */
[----:B------:R-:W-:Y:S02]  /*7470*/  LOP3.LUT R101, R101, R0, RZ, 0x3c, !PT ;  /* 0x0000000065657212 */ /* 0x000fe400078e3cff */
[----:B------:R-:W-:Y:S02]  /*7480*/  LOP3.LUT R102, R102, R3, RZ, 0x3c, !PT ;  /* 0x0000000366667212 */ /* 0x000fe400078e3cff */
[----:B------:R-:W-:Y:S02]  /*7490*/  @P2 R2UR UR36, R98 ;  /* 0x00000000622422ca */ /* 0x000fe400000e0000 */
[----:B------:R-:W-:Y:S02]  /*74a0*/  SEL R107, R107, RZ, P0 ;  /* 0x000000ff6b6b7207 */ /* 0x000fe40000000000 */
[----:B------:R-:W-:Y:S01]  /*74b0*/  SEL R44, R113, RZ, P1 ;  /* 0x000000ff712c7207 */ /* 0x000fe20000800000 */
[----:B------:R-:W-:Y:S10]  /*74c0*/  @P2 BRA `(.L_x_108) ;  /* 0xffffffd400d82947 */ /* 0x000ff4000383ffff */
[----:B------:R-:W-:Y:S05]  /*74d0*/  EXIT ;  /* 0x000000000000794d */ /* 0x000fea0003800000 */
.L_x_19:
[----:B--2---:R2:W1:Y:S02]  /*74e0*/  SYNCS.PHASECHK.TRANS64.TRYWAIT P0, [R3+URZ+0x120], R2 ;  /* 0x00012002030075a7 */ /* 0x00446400080011ff */
[----:B-1----:R-:W-:Y:S05]  /*74f0*/  @!P0 NANOSLEEP.SYNCS 0x989680 ;  /* 0x009896800000895d */ /* 0x002fea0003900000 */
[----:B------:R-:W1:Y:S02]  /*7500*/  @!P0 SYNCS.PHASECHK.TRANS64 P0, [R3+URZ+0x120], R2 ;  /* 0x00012002030085a7 */ /* 0x000e6400080010ff */
[----:B-1----:R-:W-:Y:S05]  /*7510*/  @!P0 BRA `(.L_x_19) ;  /* 0xfffffffc00f08947 */ /* 0x002fea000383ffff */
[----:B------:R-:W-:Y:S05]  /*7520*/  BRA `(.L_x_109) ;  /* 0xffffffa0003c7947 */ /* 0x000fea000383ffff */
.L_x_22:
[----:B-1----:R-:W-:-:S07]  /*7530*/  MOV R2, UR33 ;  /* 0x0000002100027c02 */ /* 0x002fce0008000f00 */
.L_x_110:
[----:B-1----:R1:W2:Y:S02]  /*7540*/  SYNCS.PHASECHK.TRANS64.TRYWAIT P0, [R2+URZ+0x40], R5 ;  /* 0x00004005020075a7 */ /* 0x0022a400080011ff */
[----:B--2---:R-:W-:Y:S05]  /*7550*/  @!P0 NANOSLEEP.SYNCS 0x989680 ;  /* 0x009896800000895d */ /* 0x004fea0003900000 */
[----:B------:R-:W2:Y:S02]  /*7560*/  @!P0 SYNCS.PHASECHK.TRANS64 P0, [R2+URZ+0x40], R5 ;  /* 0x00004005020085a7 */ /* 0x000ea400080010ff */
[----:B--2---:R-:W-:Y:S05]  /*7570*/  @!P0 BRA `(.L_x_110) ;  /* 0xfffffffc00f08947 */ /* 0x004fea000383ffff */
[----:B------:R-:W-:Y:S05]  /*7580*/  BRA `(.L_x_21) ;  /* 0xffffffa0008c7947 */ /* 0x000fea000383ffff */
.L_x_28:
[----:B-1----:R-:W-:-:S07]  /*7590*/  MOV R2, UR17 ;  /* 0x0000001100027c02 */ /* 0x002fce0008000f00 */
.L_x_111:
[----:B-1----:R1:W2:Y:S02]  /*75a0*/  SYNCS.PHASECHK.TRANS64.TRYWAIT P0, [R2+URZ+0x40], R5 ;  /* 0x00004005020075a7 */ /* 0x0022a400080011ff */
[----:B--2---:R-:W-:Y:S05]  /*75b0*/  @!P0 NANOSLEEP.SYNCS 0x989680 ;  /* 0x009896800000895d */ /* 0x004fea0003900000 */
[----:B------:R-:W2:Y:S02]  /*75c0*/  @!P0 SYNCS.PHASECHK.TRANS64 P0, [R2+URZ+0x40], R5 ;  /* 0x00004005020085a7 */ /* 0x000ea400080010ff */
[----:B--2---:R-:W-:Y:S05]  /*75d0*/  @!P0 BRA `(.L_x_111) ;  /* 0xfffffffc00f08947 */ /* 0x004fea000383ffff */
[----:B------:R-:W-:Y:S05]  /*75e0*/  BRA `(.L_x_27) ;  /* 0xffffffa400347947 */ /* 0x000fea000383ffff */
.L_x_32:
[----:B-1----:R1:W2:Y:S02]  /*75f0*/  SYNCS.PHASECHK.TRANS64.TRYWAIT P0, [R2+URZ+0xb0], R3 ;  /* 0x0000b003020075a7 */ /* 0x0022a400080011ff */
[----:B--2---:R-:W-:Y:S05]  /*7600*/  @!P0 NANOSLEEP.SYNCS 0x989680 ;  /* 0x009896800000895d */ /* 0x004fea0003900000 */
[----:B------:R-:W2:Y:S02]  /*7610*/  @!P0 SYNCS.PHASECHK.TRANS64 P0, [R2+URZ+0xb0], R3 ;  /* 0x0000b003020085a7 */ /* 0x000ea400080010ff */
[----:B--2---:R-:W-:Y:S05]  /*7620*/  @!P0 BRA `(.L_x_32) ;  /* 0xfffffffc00f08947 */ /* 0x004fea000383ffff */
[----:B------:R-:W-:Y:S05]  /*7630*/  BRA `(.L_x_112) ;  /* 0xffffffa400c47947 */ /* 0x000fea000383ffff */
.L_x_36:
[----:B----4-:R-:W-:-:S07]  /*7640*/  MOV R0, UR5 ;  /* 0x0000000500007c02 */ /* 0x010fce0008000f00 */
.L_x_113:
[----:B-1----:R1:W2:Y:S02]  /*7650*/  SYNCS.PHASECHK.TRANS64.TRYWAIT P0, [R0+URZ], R3 ;  /* 0x00000003000075a7 */ /* 0x0022a400080011ff */
[----:B--2---:R-:W-:Y:S05]  /*7660*/  @!P0 NANOSLEEP.SYNCS 0x989680 ;  /* 0x009896800000895d */ /* 0x004fea0003900000 */
[----:B------:R-:W2:Y:S02]  /*7670*/  @!P0 SYNCS.PHASECHK.TRANS64 P0, [R0+URZ], R3 ;  /* 0x00000003000085a7 */ /* 0x000ea400080010ff */
[----:B--2---:R-:W-:Y:S05]  /*7680*/  @!P0 BRA `(.L_x_113) ;  /* 0xfffffffc00f08947 */ /* 0x004fea000383ffff */
[----:B------:R-:W-:Y:S05]  /*7690*/  BRA `(.L_x_114) ;  /* 0xffffffac00347947 */ /* 0x000fea000383ffff */
.L_x_37:
[----:B----4-:R-:W-:-:S07]  /*76a0*/  MOV R0, UR5 ;  /* 0x0000000500007c02 */ /* 0x010fce0008000f00 */
.L_x_115:
[----:B-1----:R1:W2:Y:S02]  /*76b0*/  SYNCS.PHASECHK.TRANS64.TRYWAIT P0, [R0+URZ], R3 ;  /* 0x00000003000075a7 */ /* 0x0022a400080011ff */
[----:B--2---:R-:W-:Y:S05]  /*76c0*/  @!P0 NANOSLEEP.SYNCS 0x989680 ;  /* 0x009896800000895d */ /* 0x004fea0003900000 */
[----:B------:R-:W2:Y:S02]  /*76d0*/  @!P0 SYNCS.PHASECHK.TRANS64 P0, [R0+URZ], R3 ;  /* 0x00000003000085a7 */ /* 0x000ea400080010ff */
[----:B--2---:R-:W-:Y:S05]  /*76e0*/  @!P0 BRA `(.L_x_115) ;  /* 0xfffffffc00f08947 */ /* 0x004fea000383ffff */
[----:B------:R-:W-:Y:S05]  /*76f0*/  BRA `(.L_x_116) ;  /* 0xffffffac00407947 */ /* 0x000fea000383ffff */
.L_x_38:
[----:B----4-:R-:W-:-:S07]  /*7700*/  MOV R0, UR5 ;  /* 0x0000000500007c02 */ /* 0x010fce0008000f00 */
.L_x_117:
[----:B-1----:R1:W2:Y:S02]  /*7710*/  SYNCS.PHASECHK.TRANS64.TRYWAIT P0, [R0+URZ], R3 ;  /* 0x00000003000075a7 */ /* 0x0022a400080011ff */
[----:B--2---:R-:W-:Y:S05]  /*7720*/  @!P0 NANOSLEEP.SYNCS 0x989680 ;  /* 0x009896800000895d */ /* 0x004fea0003900000 */
[----:B------:R-:W2:Y:S02]  /*7730*/  @!P0 SYNCS.PHASECHK.TRANS64 P0, [R0+URZ], R3 ;  /* 0x00000003000085a7 */ /* 0x000ea400080010ff */
[----:B--2---:R-:W-:Y:S05]  /*7740*/  @!P0 BRA `(.L_x_117) ;  /* 0xfffffffc00f08947 */ /* 0x004fea000383ffff */
[----:B------:R-:W-:Y:S05]  /*7750*/  BRA `(.L_x_118) ;  /* 0xffffffac004c7947 */ /* 0x000fea000383ffff */
.L_x_39:
[----:B----4-:R-:W-:-:S07]  /*7760*/  MOV R0, UR5 ;  /* 0x0000000500007c02 */ /* 0x010fce0008000f00 */
.L_x_119:
[----:B-1----:R1:W2:Y:S02]  /*7770*/  SYNCS.PHASECHK.TRANS64.TRYWAIT P0, [R0+URZ], R3 ;  /* 0x00000003000075a7 */ /* 0x0022a400080011ff */
[----:B--2---:R-:W-:Y:S05]  /*7780*/  @!P0 NANOSLEEP.SYNCS 0x989680 ;  /* 0x009896800000895d */ /* 0x004fea0003900000 */
[----:B------:R-:W2:Y:S02]  /*7790*/  @!P0 SYNCS.PHASECHK.TRANS64 P0, [R0+URZ], R3 ;  /* 0x00000003000085a7 */ /* 0x000ea400080010ff */
[----:B--2---:R-:W-:Y:S05]  /*77a0*/  @!P0 BRA `(.L_x_119) ;  /* 0xfffffffc00f08947 */ /* 0x004fea000383ffff */
[----:B------:R-:W-:Y:S05]  /*77b0*/  BRA `(.L_x_120) ;  /* 0xffffffac00587947 */ /* 0x000fea000383ffff */
.L_x_40:
[----:B----4-:R-:W-:-:S07]  /*77c0*/  MOV R0, UR5 ;  /* 0x0000000500007c02 */ /* 0x010fce0008000f00 */
.L_x_121:
[----:B-1----:R1:W2:Y:S02]  /*77d0*/  SYNCS.PHASECHK.TRANS64.TRYWAIT P0, [R0+URZ], R3 ;  /* 0x00000003000075a7 */ /* 0x0022a400080011ff */
[----:B--2---:R-:W-:Y:S05]  /*77e0*/  @!P0 NANOSLEEP.SYNCS 0x989680 ;  /* 0x009896800000895d */ /* 0x004fea0003900000 */
[----:B------:R-:W2:Y:S02]  /*77f0*/  @!P0 SYNCS.PHASECHK.TRANS64 P0, [R0+URZ], R3 ;  /* 0x00000003000085a7 */ /* 0x000ea400080010ff */
[----:B--2---:R-:W-:Y:S05]  /*7800*/  @!P0 BRA `(.L_x_121) ;  /* 0xfffffffc00f08947 */ /* 0x004fea000383ffff */
[----:B------:R-:W-:Y:S05]  /*7810*/  BRA `(.L_x_122) ;  /* 0xffffffac00647947 */ /* 0x000fea000383ffff */
.L_x_41:
[----:B----4-:R-:W-:-:S07]  /*7820*/  MOV R0, UR5 ;  /* 0x0000000500007c02 */ /* 0x010fce0008000f00 */
.L_x_123:
[----:B-1----:R1:W2:Y:S02]  /*7830*/  SYNCS.PHASECHK.TRANS64.TRYWAIT P0, [R0+URZ], R3 ;  /* 0x00000003000075a7 */ /* 0x0022a400080011ff */
[----:B--2---:R-:W-:Y:S05]  /*7840*/  @!P0 NANOSLEEP.SYNCS 0x989680 ;  /* 0x009896800000895d */ /* 0x004fea0003900000 */
[----:B------:R-:W2:Y:S02]  /*7850*/  @!P0 SYNCS.PHASECHK.TRANS64 P0, [R0+URZ], R3 ;  /* 0x00000003000085a7 */ /* 0x000ea400080010ff */
[----:B--2---:R-:W-:Y:S05]  /*7860*/  @!P0 BRA `(.L_x_123) ;  /* 0xfffffffc00f08947 */ /* 0x004fea000383ffff */
[----:B------:R-:W-:Y:S05]  /*7870*/  BRA `(.L_x_124) ;  /* 0xffffffac00707947 */ /* 0x000fea000383ffff */
.L_x_42:
[----:B----4-:R-:W-:-:S07]  /*7880*/  MOV R0, UR5 ;  /* 0x0000000500007c02 */ /* 0x010fce0008000f00 */
.L_x_125:
[----:B-1----:R1:W2:Y:S02]  /*7890*/  SYNCS.PHASECHK.TRANS64.TRYWAIT P0, [R0+URZ], R3 ;  /* 0x00000003000075a7 */ /* 0x0022a400080011ff */
[----:B--2---:R-:W-:Y:S05]  /*78a0*/  @!P0 NANOSLEEP.SYNCS 0x989680 ;  /* 0x009896800000895d */ /* 0x004fea0003900000 */
[----:B------:R-:W2:Y:S02]  /*78b0*/  @!P0 SYNCS.PHASECHK.TRANS64 P0, [R0+URZ], R3 ;  /* 0x00000003000085a7 */ /* 0x000ea400080010ff */
[----:B--2---:R-:W-:Y:S05]  /*78c0*/  @!P0 BRA `(.L_x_125) ;  /* 0xfffffffc00f08947 */ /* 0x004fea000383ffff */
[----:B------:R-:W-:Y:S05]  /*78d0*/  BRA `(.L_x_126) ;  /* 0xffffffac007c7947 */ /* 0x000fea000383ffff */
.L_x_45:
[----:B-1----:R1:W2:Y:S02]  /*78e0*/  SYNCS.PHASECHK.TRANS64.TRYWAIT P0, [R0+URZ+0x110], R5 ;  /* 0x00011005000075a7 */ /* 0x0022a400080011ff */
[----:B--2---:R-:W-:Y:S05]  /*78f0*/  @!P0 NANOSLEEP.SYNCS 0x989680 ;  /* 0x009896800000895d */ /* 0x004fea0003900000 */
[----:B------:R-:W2:Y:S02]  /*7900*/  @!P0 SYNCS.PHASECHK.TRANS64 P0, [R0+URZ+0x110], R5 ;  /* 0x00011005000085a7 */ /* 0x000ea400080010ff */
[----:B--2---:R-:W-:Y:S05]  /*7910*/  @!P0 BRA `(.L_x_45) ;  /* 0xfffffffc00f08947 */ /* 0x004fea000383ffff */
[----:B------:R-:W-:Y:S05]  /*7920*/  BRA `(.L_x_127) ;  /* 0xffffffac00d87947 */ /* 0x000fea000383ffff */
.L_x_46:
[----:B------:R-:W-:-:S07]  /*7930*/  MOV R0, UR5 ;  /* 0x0000000500007c02 */ /* 0x000fce0008000f00 */
.L_x_128:
[----:B-1----:R1:W2:Y:S02]  /*7940*/  SYNCS.PHASECHK.TRANS64.TRYWAIT P0, [R0+URZ+0xc0], R5 ;  /* 0x0000c005000075a7 */ /* 0x0022a400080011ff */
[----:B--2---:R-:W-:Y:S05]  /*7950*/  @!P0 NANOSLEEP.SYNCS 0x989680 ;  /* 0x009896800000895d */ /* 0x004fea0003900000 */
[----:B------:R-:W2:Y:S02]  /*7960*/  @!P0 SYNCS.PHASECHK.TRANS64 P0, [R0+URZ+0xc0], R5 ;  /* 0x0000c005000085a7 */ /* 0x000ea400080010ff */
[----:B--2---:R-:W-:Y:S05]  /*7970*/  @!P0 BRA `(.L_x_128) ;  /* 0xfffffffc00f08947 */ /* 0x004fea000383ffff */
[----:B------:R-:W-:Y:S05]  /*7980*/  BRA `(.L_x_129) ;  /* 0xffffffac00e87947 */ /* 0x000fea000383ffff */
.L_x_47:
[----:B-1----:R1:W2:Y:S02]  /*7990*/  SYNCS.PHASECHK.TRANS64.TRYWAIT P1, [R0+URZ+0xb0], R5 ;  /* 0x0000b005000075a7 */ /* 0x0022a400080211ff */
[----:B--2---:R-:W-:Y:S05]  /*79a0*/  @!P1 NANOSLEEP.SYNCS 0x989680 ;  /* 0x009896800000995d */ /* 0x004fea0003900000 */
[----:B------:R-:W2:Y:S02]  /*79b0*/  @!P1 SYNCS.PHASECHK.TRANS64 P1, [R0+URZ+0xb0], R5 ;  /* 0x0000b005000095a7 */ /* 0x000ea400080210ff */
[----:B--2---:R-:W-:Y:S05]  /*79c0*/  @!P1 BRA `(.L_x_47) ;  /* 0xfffffffc00f09947 */ /* 0x004fea000383ffff */
[----:B------:R-:W-:Y:S05]  /*79d0*/  BRA `(.L_x_130) ;  /* 0xffffffb000187947 */ /* 0x000fea000383ffff */
.L_x_50:
[----:B------:R-:W-:-:S07]  /*79e0*/  MOV R0, UR5 ;  /* 0x0000000500007c02 */ /* 0x000fce0008000f00 */
.L_x_131:
[----:B-1----:R1:W2:Y:S02]  /*79f0*/  SYNCS.PHASECHK.TRANS64.TRYWAIT P0, [R0+URZ+0xc0], R3 ;  /* 0x0000c003000075a7 */ /* 0x0022a400080011ff */
[----:B--2---:R-:W-:Y:S05]  /*7a00*/  @!P0 NANOSLEEP.SYNCS 0x989680 ;  /* 0x009896800000895d */ /* 0x004fea0003900000 */
[----:B------:R-:W2:Y:S02]  /*7a10*/  @!P0 SYNCS.PHASECHK.TRANS64 P0, [R0+URZ+0xc0], R3 ;  /* 0x0000c003000085a7 */ /* 0x000ea400080010ff */
[----:B--2---:R-:W-:Y:S05]  /*7a20*/  @!P0 BRA `(.L_x_131) ;  /* 0xfffffffc00f08947 */ /* 0x004fea000383ffff */
[----:B------:R-:W-:Y:S05]  /*7a30*/  BRA `(.L_x_49) ;  /* 0xffffffb0006c7947 */ /* 0x000fea000383ffff */
.L_x_57:
[----:B-1----:R1:W2:Y:S02]  /*7a40*/  SYNCS.PHASECHK.TRANS64.TRYWAIT P1, [R0+URZ+0xb0], R5 ;  /* 0x0000b005000075a7 */ /* 0x0022a400080211ff */
[----:B--2---:R-:W-:Y:S05]  /*7a50*/  @!P1 NANOSLEEP.SYNCS 0x989680 ;  /* 0x009896800000995d */ /* 0x004fea0003900000 */
[----:B------:R-:W2:Y:S02]  /*7a60*/  @!P1 SYNCS.PHASECHK.TRANS64 P1, [R0+URZ+0xb0], R5 ;  /* 0x0000b005000095a7 */ /* 0x000ea400080210ff */
[----:B--2---:R-:W-:Y:S05]  /*7a70*/  @!P1 BRA `(.L_x_57) ;  /* 0xfffffffc00f09947 */ /* 0x004fea000383ffff */
[----:B------:R-:W-:Y:S05]  /*7a80*/  BRA `(.L_x_132) ;  /* 0xffffffb400dc7947 */ /* 0x000fea000383ffff */
.L_x_58:
[----:B------:R-:W-:-:S07]  /*7a90*/  MOV R3, UR7 ;  /* 0x0000000700037c02 */ /* 0x000fce0008000f00 */
.L_x_133:
[----:B-1----:R1:W2:Y:S02]  /*7aa0*/  SYNCS.PHASECHK.TRANS64.TRYWAIT P0, [R3+URZ+0xf0], R0 ;  /* 0x0000f000030075a7 */ /* 0x0022a400080011ff */
[----:B--2---:R-:W-:Y:S05]  /*7ab0*/  @!P0 NANOSLEEP.SYNCS 0x989680 ;  /* 0x009896800000895d */ /* 0x004fea0003900000 */
[----:B------:R-:W2:Y:S02]  /*7ac0*/  @!P0 SYNCS.PHASECHK.TRANS64 P0, [R3+URZ+0xf0], R0 ;  /* 0x0000f000030085a7 */ /* 0x000ea400080010ff */
[----:B--2---:R-:W-:Y:S05]  /*7ad0*/  @!P0 BRA `(.L_x_133) ;  /* 0xfffffffc00f08947 */ /* 0x004fea000383ffff */
[----:B------:R-:W-:Y:S05]  /*7ae0*/  BRA `(.L_x_134) ;  /* 0xffffffb8002c7947 */ /* 0x000fea000383ffff */
.L_x_61:
[----:B------:R-:W-:Y:S07]  /*7af0*/  MOV R0, UR6 ;  /* 0x0000000600007c02 */ /* 0x000fee0008000f00 */
.L_x_135:
[----:B-1----:R1:W2:Y:S02]  /*7b00*/  SYNCS.PHASECHK.TRANS64.TRYWAIT P0, [R0+URZ], R3 ;  /* 0x00000003000075a7 */ /* 0x0022a400080011ff */
[----:B--2---:R-:W-:Y:S05]  /*7b10*/  @!P0 NANOSLEEP.SYNCS 0x989680 ;  /* 0x009896800000895d */ /* 0x004fea0003900000 */
[----:B------:R-:W2:Y:S02]  /*7b20*/  @!P0 SYNCS.PHASECHK.TRANS64 P0, [R0+URZ], R3 ;  /* 0x00000003000085a7 */ /* 0x000ea400080010ff */
[----:B--2---:R-:W-:Y:S05]  /*7b30*/  @!P0 BRA `(.L_x_135) ;  /* 0xfffffffc00f08947 */ /* 0x004fea000383ffff */
[----:B------:R-:W-:Y:S05]  /*7b40*/  BRA `(.L_x_60) ;  /* 0xffffffb800487947 */ /* 0x000fea000383ffff */
.L_x_64:
[----:B------:R-:W-:-:S07]  /*7b50*/  MOV R0, UR6 ;  /* 0x0000000600007c02 */ /* 0x000fce0008000f00 */
.L_x_136:
[----:B--2---:R2:W4:Y:S02]  /*7b60*/  SYNCS.PHASECHK.TRANS64.TRYWAIT P0, [R0+URZ], R3 ;  /* 0x00000003000075a7 */ /* 0x00452400080011ff */
[----:B----4-:R-:W-:Y:S05]  /*7b70*/  @!P0 NANOSLEEP.SYNCS 0x989680 ;  /* 0x009896800000895d */ /* 0x010fea0003900000 */
[----:B------:R-:W4:Y:S02]  /*7b80*/  @!P0 SYNCS.PHASECHK.TRANS64 P0, [R0+URZ], R3 ;  /* 0x00000003000085a7 */ /* 0x000f2400080010ff */
[----:B----4-:R-:W-:Y:S05]  /*7b90*/  @!P0 BRA `(.L_x_136) ;  /* 0xfffffffc00f08947 */ /* 0x010fea000383ffff */
[----:B------:R-:W-:Y:S05]  /*7ba0*/  BRA `(.L_x_137) ;  /* 0xffffffbc00247947 */ /* 0x000fea000383ffff */
.L_x_65:
[----:B------:R-:W-:-:S07]  /*7bb0*/  MOV R0, UR6 ;  /* 0x0000000600007c02 */ /* 0x000fce0008000f00 */
.L_x_138:
[----:B-1----:R1:W2:Y:S02]  /*7bc0*/  SYNCS.PHASECHK.TRANS64.TRYWAIT P0, [R0+URZ], R3 ;  /* 0x00000003000075a7 */ /* 0x0022a400080011ff */
[----:B--2---:R-:W-:Y:S05]  /*7bd0*/  @!P0 NANOSLEEP.SYNCS 0x989680 ;  /* 0x009896800000895d */ /* 0x004fea0003900000 */
[----:B------:R-:W2:Y:S02]  /*7be0*/  @!P0 SYNCS.PHASECHK.TRANS64 P0, [R0+URZ], R3 ;  /* 0x00000003000085a7 */ /* 0x000ea400080010ff */
[----:B--2---:R-:W-:Y:S05]  /*7bf0*/  @!P0 BRA `(.L_x_138) ;  /* 0xfffffffc00f08947 */ /* 0x004fea000383ffff */
[----:B------:R-:W-:Y:S05]  /*7c00*/  BRA `(.L_x_139) ;  /* 0xffffffbc00307947 */ /* 0x000fea000383ffff */
.L_x_66:
[----:B------:R-:W-:-:S07]  /*7c10*/  MOV R0, UR6 ;  /* 0x0000000600007c02 */ /* 0x000fce0008000f00 */
.L_x_140:
[----:B-1----:R1:W2:Y:S02]  /*7c20*/  SYNCS.PHASECHK.TRANS64.TRYWAIT P0, [R0+URZ], R3 ;  /* 0x00000003000075a7 */ /* 0x0022a400080011ff */
[----:B--2---:R-:W-:Y:S05]  /*7c30*/  @!P0 NANOSLEEP.SYNCS 0x989680 ;  /* 0x009896800000895d */ /* 0x004fea0003900000 */
[----:B------:R-:W2:Y:S02]  /*7c40*/  @!P0 SYNCS.PHASECHK.TRANS64 P0, [R0+URZ], R3 ;  /* 0x00000003000085a7 */ /* 0x000ea400080010ff */
[----:B--2---:R-:W-:Y:S05]  /*7c50*/  @!P0 BRA `(.L_x_140) ;  /* 0xfffffffc00f08947 */ /* 0x004fea000383ffff */
[----:B------:R-:W-:Y:S05]  /*7c60*/  BRA `(.L_x_141) ;  /* 0xffffffbc003c7947 */ /* 0x000fea000383ffff */
.L_x_67:
[----:B------:R-:W-:-:S07]  /*7c70*/  MOV R0, UR7 ;  /* 0x0000000700007c02 */ /* 0x000fce0008000f00 */
.L_x_142:
[----:B-1----:R1:W2:Y:S02]  /*7c80*/  SYNCS.PHASECHK.TRANS64.TRYWAIT P0, [R0+URZ], R3 ;  /* 0x00000003000075a7 */ /* 0x0022a400080011ff */
[----:B--2---:R-:W-:Y:S05]  /*7c90*/  @!P0 NANOSLEEP.SYNCS 0x989680 ;  /* 0x009896800000895d */ /* 0x004fea0003900000 */
[----:B------:R-:W2:Y:S02]  /*7ca0*/  @!P0 SYNCS.PHASECHK.TRANS64 P0, [R0+URZ], R3 ;  /* 0x00000003000085a7 */ /* 0x000ea400080010ff */
[----:B--2---:R-:W-:Y:S05]  /*7cb0*/  @!P0 BRA `(.L_x_142) ;  /* 0xfffffffc00f08947 */ /* 0x004fea000383ffff */
[----:B------:R-:W-:Y:S05]  /*7cc0*/  BRA `(.L_x_143) ;  /* 0xffffffbc00487947 */ /* 0x000fea000383ffff */
.L_x_72:
[----:B--2---:R2:W3:Y:S02]  /*7cd0*/  SYNCS.PHASECHK.TRANS64.TRYWAIT P0, [R0+URZ+0xb0], R3 ;  /* 0x0000b003000075a7 */ /* 0x0044e400080011ff */
[----:B---3--:R-:W-:Y:S05]  /*7ce0*/  @!P0 NANOSLEEP.SYNCS 0x989680 ;  /* 0x009896800000895d */ /* 0x008fea0003900000 */
[----:B------:R-:W3:Y:S02]  /*7cf0*/  @!P0 SYNCS.PHASECHK.TRANS64 P0, [R0+URZ+0xb0], R3 ;  /* 0x0000b003000085a7 */ /* 0x000ee400080010ff */
[----:B---3--:R-:W-:Y:S05]  /*7d00*/  @!P0 BRA `(.L_x_72) ;  /* 0xfffffffc00f08947 */ /* 0x008fea000383ffff */
[----:B------:R-:W-:Y:S05]  /*7d10*/  BRA `(.L_x_144) ;  /* 0xffffffc0004c7947 */ /* 0x000fea000383ffff */
.L_x_75:
[----:B------:R-:W-:Y:S07]  /*7d20*/  MOV R0, UR7 ;  /* 0x0000000700007c02 */ /* 0x000fee0008000f00 */
.L_x_145:
[----:B--2---:R2:W3:Y:S02]  /*7d30*/  SYNCS.PHASECHK.TRANS64.TRYWAIT P0, [R0+URZ+0xa8], R3 ;  /* 0x0000a803000075a7 */ /* 0x0044e400080011ff */
[----:B---3--:R-:W-:Y:S05]  /*7d40*/  @!P0 NANOSLEEP.SYNCS 0x989680 ;  /* 0x009896800000895d */ /* 0x008fea0003900000 */
[----:B------:R-:W3:Y:S02]  /*7d50*/  @!P0 SYNCS.PHASECHK.TRANS64 P0, [R0+URZ+0xa8], R3 ;  /* 0x0000a803000085a7 */ /* 0x000ee400080010ff */
[----:B---3--:R-:W-:Y:S05]  /*7d60*/  @!P0 BRA `(.L_x_145) ;  /* 0xfffffffc00f08947 */ /* 0x008fea000383ffff */
[----:B------:R-:W-:Y:S05]  /*7d70*/  BRA `(.L_x_74) ;  /* 0xffffffc4002c7947 */ /* 0x000fea000383ffff */
.L_x_78:
[----:B--2---:R-:W-:Y:S07]  /*7d80*/  MOV R3, UR7 ;  /* 0x0000000700037c02 */ /* 0x004fee0008000f00 */
.L_x_146:
[----:B-1----:R1:W2:Y:S02]  /*7d90*/  SYNCS.PHASECHK.TRANS64.TRYWAIT P0, [R3+URZ+0x90], R12 ;  /* 0x0000900c030075a7 */ /* 0x0022a400080011ff */
[----:B--2---:R-:W-:Y:S05]  /*7da0*/  @!P0 NANOSLEEP.SYNCS 0x989680 ;  /* 0x009896800000895d */ /* 0x004fea0003900000 */
[----:B------:R-:W2:Y:S02]  /*7db0*/  @!P0 SYNCS.PHASECHK.TRANS64 P0, [R3+URZ+0x90], R12 ;  /* 0x0000900c030085a7 */ /* 0x000ea400080010ff */
[----:B--2---:R-:W-:Y:S05]  /*7dc0*/  @!P0 BRA `(.L_x_146) ;  /* 0xfffffffc00f08947 */ /* 0x004fea000383ffff */
[----:B------:R-:W-:Y:S05]  /*7dd0*/  BRA `(.L_x_147) ;  /* 0xffffffc400a47947 */ /* 0x000fea000383ffff */
.L_x_79:
[----:B------:R-:W-:Y:S07]  /*7de0*/  MOV R3, UR7 ;  /* 0x0000000700037c02 */ /* 0x000fee0008000f00 */
.L_x_148:
[----:B-1----:R1:W2:Y:S02]  /*7df0*/  SYNCS.PHASECHK.TRANS64.TRYWAIT P0, [R3+URZ+0x98], R12 ;  /* 0x0000980c030075a7 */ /* 0x0022a400080011ff */
[----:B--2---:R-:W-:Y:S05]  /*7e00*/  @!P0 NANOSLEEP.SYNCS 0x989680 ;  /* 0x009896800000895d */ /* 0x004fea0003900000 */
[----:B------:R-:W2:Y:S02]  /*7e10*/  @!P0 SYNCS.PHASECHK.TRANS64 P0, [R3+URZ+0x98], R12 ;  /* 0x0000980c030085a7 */ /* 0x000ea400080010ff */
[----:B--2---:R-:W-:Y:S05]  /*7e20*/  @!P0 BRA `(.L_x_148) ;  /* 0xfffffffc00f08947 */ /* 0x004fea000383ffff */
[----:B------:R-:W-:Y:S05]  /*7e30*/  BRA `(.L_x_149) ;  /* 0xffffffc800247947 */ /* 0x000fea000383ffff */
.L_x_81:
[----:B------:R-:W-:-:S07]  /*7e40*/  MOV R0, UR7 ;  /* 0x0000000700007c02 */ /* 0x000fce0008000f00 */
.L_x_150:
[----:B-1----:R1:W3:Y:S02]  /*7e50*/  SYNCS.PHASECHK.TRANS64.TRYWAIT P0, [R0+URZ+0x90], R3 ;  /* 0x00009003000075a7 */ /* 0x0022e400080011ff */
[----:B---3--:R-:W-:Y:S05]  /*7e60*/  @!P0 NANOSLEEP.SYNCS 0x989680 ;  /* 0x009896800000895d */ /* 0x008fea0003900000 */
[----:B------:R-:W3:Y:S02]  /*7e70*/  @!P0 SYNCS.PHASECHK.TRANS64 P0, [R0+URZ+0x90], R3 ;  /* 0x00009003000085a7 */ /* 0x000ee400080010ff */
[----:B---3--:R-:W-:Y:S05]  /*7e80*/  @!P0 BRA `(.L_x_150) ;  /* 0xfffffffc00f08947 */ /* 0x008fea000383ffff */
[----:B------:R-:W-:Y:S05]  /*7e90*/  BRA `(.L_x_151) ;  /* 0xffffffc800947947 */ /* 0x000fea000383ffff */
.L_x_83:
[----:B--2---:R2:W4:Y:S02]  /*7ea0*/  SYNCS.PHASECHK.TRANS64.TRYWAIT P0, [R0+URZ+0xb0], R3 ;  /* 0x0000b003000075a7 */ /* 0x00452400080011ff */
[----:B----4-:R-:W-:Y:S05]  /*7eb0*/  @!P0 NANOSLEEP.SYNCS 0x989680 ;  /* 0x009896800000895d */ /* 0x010fea0003900000 */
[----:B------:R-:W4:Y:S02]  /*7ec0*/  @!P0 SYNCS.PHASECHK.TRANS64 P0, [R0+URZ+0xb0], R3 ;  /* 0x0000b003000085a7 */ /* 0x000f2400080010ff */
[----:B----4-:R-:W-:Y:S05]  /*7ed0*/  @!P0 BRA `(.L_x_83) ;  /* 0xfffffffc00f08947 */ /* 0x010fea000383ffff */
[----:B------:R-:W-:Y:S05]  /*7ee0*/  BRA `(.L_x_152) ;  /* 0xffffffcc00647947 */ /* 0x000fea000383ffff */
.L_x_94:
[----:B-1----:R1:W3:Y:S02]  /*7ef0*/  SYNCS.PHASECHK.TRANS64.TRYWAIT P1, [R0+URZ+0x80], R3 ;  /* 0x00008003000075a7 */ /* 0x0022e400080211ff */
[----:B---3--:R-:W-:Y:S05]  /*7f00*/  @!P1 NANOSLEEP.SYNCS 0x989680 ;  /* 0x009896800000995d */ /* 0x008fea0003900000 */
[----:B------:R-:W3:Y:S02]  /*7f10*/  @!P1 SYNCS.PHASECHK.TRANS64 P1, [R0+URZ+0x80], R3 ;  /* 0x00008003000095a7 */ /* 0x000ee400080210ff */
[----:B---3--:R-:W-:Y:S05]  /*7f20*/  @!P1 BRA `(.L_x_94) ;  /* 0xfffffffc00f09947 */ /* 0x008fea000383ffff */
[----:B------:R-:W-:Y:S05]  /*7f30*/  BRA `(.L_x_93) ;  /* 0xffffffd8007c7947 */ /* 0x000fea000383ffff */
.L_x_96:
[----:B---3--:R3:W4:Y:S02]  /*7f40*/  SYNCS.PHASECHK.TRANS64.TRYWAIT P0, [R108+URZ+0xd0], R7 ;  /* 0x0000d0076c0075a7 */ /* 0x00872400080011ff */
[----:B----4-:R-:W-:Y:S05]  /*7f50*/  @!P0 NANOSLEEP.SYNCS 0x989680 ;  /* 0x009896800000895d */ /* 0x010fea0003900000 */
[----:B------:R-:W4:Y:S02]  /*7f60*/  @!P0 SYNCS.PHASECHK.TRANS64 P0, [R108+URZ+0xd0], R7 ;  /* 0x0000d0076c0085a7 */ /* 0x000f2400080010ff */
[----:B----4-:R-:W-:Y:S05]  /*7f70*/  @!P0 BRA `(.L_x_96) ;  /* 0xfffffffc00f08947 */ /* 0x010fea000383ffff */
[----:B------:R-:W-:Y:S05]  /*7f80*/  BRA `(.L_x_95) ;  /* 0xffffffd800d07947 */ /* 0x000fea000383ffff */
.L_x_104:
[----:B--2---:R2:W3:Y:S02]  /*7f90*/  SYNCS.PHASECHK.TRANS64.TRYWAIT P0, [R75+URZ+0x80], R0 ;  /* 0x000080004b0075a7 */ /* 0x0044e400080011ff */
[----:B---3--:R-:W-:Y:S05]  /*7fa0*/  @!P0 NANOSLEEP.SYNCS 0x989680 ;  /* 0x009896800000895d */ /* 0x008fea0003900000 */
[----:B------:R-:W3:Y:S02]  /*7fb0*/  @!P0 SYNCS.PHASECHK.TRANS64 P0, [R75+URZ+0x80], R0 ;  /* 0x000080004b0085a7 */ /* 0x000ee400080010ff */
[----:B---3--:R-:W-:Y:S05]  /*7fc0*/  @!P0 BRA `(.L_x_104) ;  /* 0xfffffffc00f08947 */ /* 0x008fea000383ffff */
[----:B------:R-:W-:Y:S05]  /*7fd0*/  BRA `(.L_x_103) ;  /* 0xffffffe400c47947 */ /* 0x000fea000383ffff */
        .weak           $__internal_0_$__cuda_sm10x_tcgen05_guardrail_trap_col_being_dealloced_not_returned_by_alloc
        .type           $__internal_0_$__cuda_sm10x_tcgen05_guardrail_trap_col_being_dealloced_not_returned_by_alloc,@function
        .size           $__internal_0_$__cuda_sm10x_tcgen05_guardrail_trap_col_being_dealloced_not_returned_by_alloc,($__internal_1_$__cuda_sm10x_tcgen05_guardrail_trap_phase_invalid_during_alloc - $__internal_0_$__cuda_sm10x_tcgen05_guardrail_trap_col_being_dealloced_not_returned_by_alloc)
$__internal_0_$__cuda_sm10x_tcgen05_guardrail_trap_col_being_dealloced_not_returned_by_alloc:
[----:B------:R-:W-:Y:S05]  /*7fe0*/  BPT.TRAP 0x1 ;  /* 0x000000040000795c */ /* 0x000fea0000300000 */
[----:B------:R-:W-:-:S04]  /*7ff0*/  HFMA2 R3, -RZ, RZ, 0, 0 ;  /* 0x00000000ff037431 */ /* 0x000fc800000001ff */
[----:B------:R-:W-:Y:S05]  /*8000*/  RET.REL.NODEC R2 `(_ZN7cutlass13device_kernelINS_4gemm6kernel13GemmUniversalIN4cute5tupleIJiiiiEEENS1_10collective13CollectiveMmaINS1_35MainloopSm100TmaUmmaWarpSpecializedILi8ELi2ELi4ENS5_IJNS4_1CILi1EEESB_SB_EEEEENS5_IJNSA_ILi64EEENSA_ILi128EEESF_EEEaNS5_IJlSB_lEEEaSH_NS4_8TiledMMAINS4_8MMA_AtomIJNS4_15SM100_MMA_S8_SSIaaiLi64ELi128ELNS4_4UMMA5MajorE0ELSM_0ELNSL_8SaturateE0EEEEEENS4_6LayoutISC_NS5_IJNSA_ILi0EEESR_SR_EEEEENS5_IJNS4_10UnderscoreESU_SU_EEEEENS4_13SM90_TMA_LOADENS4_14ComposedLayoutINS4_7SwizzleILi3ELi4ELi3EEENS4_18smem_ptr_flag_bitsILi8EEENSQ_INS5_IJNSA_ILi8EEESF_EEENS5_IJSF_SB_EEEEEEEvNS4_8identityESX_S17_vS18_EENS_8epilogue10collective18CollectiveEpilogueINS1A_23Sm100TmaWarpSpecializedILi2ELi2ELi32ELb0ELb0EEEJSG_NS5_IJNSQ_ISE_SB_EES1F_EEEaSH_aSH_NS1A_6fusion15FusionCallbacksIS1E_NS1H_17LinearCombinationIaiaiLNS_15FloatRoundStyleE2EEESG_S1G_JEEENS4_5SM1004TMEM4LOAD26SM100_TMEM_LOAD_16dp32b32xESX_NSY_INSZ_ILi2ELi4ELi3EEES12_NSQ_INS5_IJS13_SE_EEENS5_IJSE_SB_EEEEEEENS4_39AutoVectorizingCopyWithAssumedAlignmentILi128EEENS4_14SM90_TMA_STOREES1V_S1X_S1X_EEEvvEEEEvNT_6ParamsE) ;  /* 0xffffff7c02fc7950 */ /* 0x000fea0003c3ffff */
        .weak           $__internal_1_$__cuda_sm10x_tcgen05_guardrail_trap_phase_invalid_during_alloc
        .type           $__internal_1_$__cuda_sm10x_tcgen05_guardrail_trap_phase_invalid_during_alloc,@function
        .size           $__internal_1_$__cuda_sm10x_tcgen05_guardrail_trap_phase_invalid_during_alloc,($__internal_2_$__cuda_sm10x_tcgen05_guardrail_trap_unallocated_columns_being_dealloced - $__internal_1_$__cuda_sm10x_tcgen05_guardrail_trap_phase_invalid_during_alloc)
$__internal_1_$__cuda_sm10x_tcgen05_guardrail_trap_phase_invalid_during_alloc:
[----:B------:R-:W-:Y:S05]  /*8010*/  BPT.TRAP 0x1 ;  /* 0x000000040000795c */ /* 0x000fea0000300000 */
[----:B------:R-:W-:-:S04]  /*8020*/  MOV R3, 0x0 ;  /* 0x0000000000037802 */ /* 0x000fc80000000f00 */
[----:B------:R-:W-:Y:S05]  /*8030*/  RET.REL.NODEC R2 `(_ZN7cutlass13device_kernelINS_4gemm6kernel13GemmUniversalIN4cute5tupleIJiiiiEEENS1_10collective13CollectiveMmaINS1_35MainloopSm100TmaUmmaWarpSpecializedILi8ELi2ELi4ENS5_IJNS4_1CILi1EEESB_SB_EEEEENS5_IJNSA_ILi64EEENSA_ILi128EEESF_EEEaNS5_IJlSB_lEEEaSH_NS4_8TiledMMAINS4_8MMA_AtomIJNS4_15SM100_MMA_S8_SSIaaiLi64ELi128ELNS4_4UMMA5MajorE0ELSM_0ELNSL_8SaturateE0EEEEEENS4_6LayoutISC_NS5_IJNSA_ILi0EEESR_SR_EEEEENS5_IJNS4_10UnderscoreESU_SU_EEEEENS4_13SM90_TMA_LOADENS4_14ComposedLayoutINS4_7SwizzleILi3ELi4ELi3EEENS4_18smem_ptr_flag_bitsILi8EEENSQ_INS5_IJNSA_ILi8EEESF_EEENS5_IJSF_SB_EEEEEEEvNS4_8identityESX_S17_vS18_EENS_8epilogue10collective18CollectiveEpilogueINS1A_23Sm100TmaWarpSpecializedILi2ELi2ELi32ELb0ELb0EEEJSG_NS5_IJNSQ_ISE_SB_EES1F_EEEaSH_aSH_NS1A_6fusion15FusionCallbacksIS1E_NS1H_17LinearCombinationIaiaiLNS_15FloatRoundStyleE2EEESG_S1G_JEEENS4_5SM1004TMEM4LOAD26SM100_TMEM_LOAD_16dp32b32xESX_NSY_INSZ_ILi2ELi4ELi3EEES12_NSQ_INS5_IJS13_SE_EEENS5_IJSE_SB_EEEEEEENS4_39AutoVectorizingCopyWithAssumedAlignmentILi128EEENS4_14SM90_TMA_STOREES1V_S1X_S1X_EEEvvEEEEvNT_6ParamsE) ;  /* 0xffffff7c02f07950 */ /* 0x000fea0003c3ffff */
        .weak           $__internal_2_$__cuda_sm10x_tcgen05_guardrail_trap_unallocated_columns_being_dealloced
        .type           $__internal_2_$__cuda_sm10x_tcgen05_guardrail_trap_unallocated_columns_being_dealloced,@function
        .size           $__internal_2_$__cuda_sm10x_tcgen05_guardrail_trap_unallocated_columns_being_dealloced,(.L_x_154 - $__internal_2_$__cuda_sm10x_tcgen05_guardrail_trap_unallocated_columns_being_dealloced)
$__internal_2_$__cuda_sm10x_tcgen05_guardrail_trap_unallocated_columns_being_dealloced:
[----:B------:R-:W-:Y:S05]  /*8040*/  BPT.TRAP 0x1 ;  /* 0x000000040000795c */ /* 0x000fea0000300000 */
[----:B------:R-:W-:-:S04]  /*8050*/  HFMA2 R3, -RZ, RZ, 0, 0 ;  /* 0x00000000ff037431 */ /* 0x000fc800000001ff */
[----:B------:R-:W-:Y:S05]  /*8060*/  RET.REL.NODEC R2 `(_ZN7cutlass13device_kernelINS_4gemm6kernel13GemmUniversalIN4cute5tupleIJiiiiEEENS1_10collective13CollectiveMmaINS1_35MainloopSm100TmaUmmaWarpSpecializedILi8ELi2ELi4ENS5_IJNS4_1CILi1EEESB_SB_EEEEENS5_IJNSA_ILi64EEENSA_ILi128EEESF_EEEaNS5_IJlSB_lEEEaSH_NS4_8TiledMMAINS4_8MMA_AtomIJNS4_15SM100_MMA_S8_SSIaaiLi64ELi128ELNS4_4UMMA5MajorE0ELSM_0ELNSL_8SaturateE0EEEEEENS4_6LayoutISC_NS5_IJNSA_ILi0EEESR_SR_EEEEENS5_IJNS4_10UnderscoreESU_SU_EEEEENS4_13SM90_TMA_LOADENS4_14ComposedLayoutINS4_7SwizzleILi3ELi4ELi3EEENS4_18smem_ptr_flag_bitsILi8EEENSQ_INS5_IJNSA_ILi8EEESF_EEENS5_IJSF_SB_EEEEEEEvNS4_8identityESX_S17_vS18_EENS_8epilogue10collective18CollectiveEpilogueINS1A_23Sm100TmaWarpSpecializedILi2ELi2ELi32ELb0ELb0EEEJSG_NS5_IJNSQ_ISE_SB_EES1F_EEEaSH_aSH_NS1A_6fusion15FusionCallbacksIS1E_NS1H_17LinearCombinationIaiaiLNS_15FloatRoundStyleE2EEESG_S1G_JEEENS4_5SM1004TMEM4LOAD26SM100_TMEM_LOAD_16dp32b32xESX_NSY_INSZ_ILi2ELi4ELi3EEES12_NSQ_INS5_IJS13_SE_EEENS5_IJSE_SB_EEEEEEENS4_39AutoVectorizingCopyWithAssumedAlignmentILi128EEENS4_14SM90_TMA_STOREES1V_S1X_S1X_EEEvvEEEEvNT_6ParamsE) ;  /* 0xffffff7c02e47950 */ /* 0x000fea0003c3ffff */
.L_x_153:
[----:B------:R-:W-:-:S00]  /*8070*/  BRA `(.L_x_153) ;  /* 0xfffffffc00fc7947 */ /* 0x000fc0000383ffff */
[----:B------:R-:W-:-:S00]  /*8080*/  NOP ;  /* 0x0000000000007918 */ /* 0x000fc00000000000 */
[----:B------:R-:W-:-:S00]  /*8090*/  NOP ;  /* 0x0000000000007918 */ /* 0x000fc00000000000 */
[----:B------:R-:W-:-:S00]  /*80a0*/  NOP ;  /* 0x0000000000007918 */ /* 0x000fc00000000000 */
[----:B------:R-:W-:-:S00]  /*80b0*/  NOP ;  /* 0x0000000000007918 */ /* 0x000fc00000000000 */
[----:B------:R-:W-:-:S00]  /*80c0*/  NOP ;  /* 0x0000000000007918 */ /* 0x000fc00000000000 */
[----:B------:R-:W-:-:S00]  /*80d0*/  NOP ;  /* 0x0000000000007918 */ /* 0x000fc00000000000 */
[----:B------:R-:W-:-:S00]  /*80e0*/  NOP ;  /* 0x0000000000007918 */ /* 0x000fc00000000000 */
[----:B------:R-:W-:-:S00]  /*80f0*/  NOP ;  /* 0x0000000000007918 */ /* 0x000fc00000000000 */
.L_x_154:


//--------------------- .nv.global.init           --------------------------
	.section	.nv.global.init,"aw",@progbits
.nv.global.init:
	.type		$str$27,@object
	.size		$str$27,($str$28 - $str$27)
$str$27:
        /*0000*/ 	.byte	0x28, 0x61, 0x64, 0x64, 0x72, 0x65, 0x73, 0x73, 0x20, 0x26, 0x20, 0x6d, 0x61, 0x73, 0x6b, 0x29
        /*0010*/ 	.byte	0x20, 0x3d, 0x3d, 0x20, 0x30, 0x00
	.type		$str$28,@object
	.size		$str$28,($str$26 - $str$28)
$str$28:
        /*0016*/ 	.byte	0x2f, 0x74, 0x6d, 0x70, 0x2f, 0x63, 0x75, 0x74, 0x6c, 0x61, 0x73, 0x73, 0x5f, 0x73, 0x77, 0x65
        /*0026*/ 	.byte	0x65, 0x70, 0x5f, 0x73, 0x72, 0x63, 0x2f, 0x69, 0x6e, 0x63, 0x6c, 0x75, 0x64, 0x65, 0x2f, 0x63
        /*0036*/ 	.byte	0x75, 0x74, 0x65, 0x2f, 0x70, 0x6f, 0x69, 0x6e, 0x74, 0x65, 0x72, 0x5f, 0x66, 0x6c, 0x61, 0x67
        /*0046*/ 	.byte	0x67, 0x65, 0x64, 0x2e, 0x68, 0x70, 0x70, 0x00
	.type		$str$26,@object
	.size		$str$26,($str$25 - $str$26)
$str$26:
        /*004e*/ 	.byte	0x2f, 0x74, 0x6d, 0x70, 0x2f, 0x63, 0x75, 0x74, 0x6c, 0x61, 0x73, 0x73, 0x5f, 0x73, 0x77, 0x65
        /*005e*/ 	.byte	0x65, 0x70, 0x5f, 0x73, 0x72, 0x63, 0x2f, 0x69, 0x6e, 0x63, 0x6c, 0x75, 0x64, 0x65, 0x2f, 0x63
        /*006e*/ 	.byte	0x75, 0x74, 0x65, 0x2f, 0x61, 0x74, 0x6f, 0x6d, 0x2f, 0x63, 0x6f, 0x70, 0x79, 0x5f, 0x74, 0x72
        /*007e*/ 	.byte	0x61, 0x69, 0x74, 0x73, 0x5f, 0x73, 0x6d, 0x31, 0x30, 0x30, 0x2e, 0x68, 0x70, 0x70, 0x00
	.type		$str$25,@object
	.size		$str$25,(__unnamed_1 - $str$25)
$str$25:
        /*008d*/ 	.byte	0x28, 0x28, 0x75, 0x69, 0x6e, 0x74, 0x33, 0x32, 0x5f, 0x74, 0x28, 0x74, 0x68, 0x72, 0x65, 0x61
        /*009d*/ 	.byte	0x64, 0x49, 0x64, 0x78, 0x2e, 0x78, 0x29, 0x20, 0x2f, 0x20, 0x33, 0x32, 0x29, 0x20, 0x25, 0x20
        /*00ad*/ 	.byte	0x34, 0x29, 0x20, 0x3d, 0x3d, 0x20, 0x28, 0x28, 0x28, 0x74, 0x6d, 0x65, 0x6d, 0x5f, 0x61, 0x64
        /*00bd*/ 	.byte	0x64, 0x72, 0x20, 0x3e, 0x3e, 0x20, 0x31, 0x36, 0x29, 0x20, 0x2f, 0x20, 0x33, 0x32, 0x29, 0x20
        /*00cd*/ 	.byte	0x25, 0x20, 0x34, 0x29, 0x00
	.type		__unnamed_1,@object
	.size		__unnamed_1,(__unnamed_2 - __unnamed_1)
__unnamed_1:
        /*00d2*/ 	.byte	0x61, 0x75, 0x74, 0x6f, 0x20, 0x63, 0x75, 0x74, 0x65, 0x3a, 0x3a, 0x61, 0x73, 0x5f, 0x70, 0x6f
        /* <DEDUP_REMOVED lines=24> */
        /*0262*/ 	.byte	0x00
	.type		__unnamed_2,@object
	.size		__unnamed_2,(.L_2 - __unnamed_2)
__unnamed_2:
        /* <DEDUP_REMOVED lines=41> */
.L_2:


//--------------------- .nv.shared._ZN7cutlass13device_kernelINS_4gemm6kernel13GemmUniversalIN4cute5tupleIJiiiiEEENS1_10collective13CollectiveMmaINS1_35MainloopSm100TmaUmmaWarpSpecializedILi8ELi2ELi4ENS5_IJNS4_1CILi1EEESB_SB_EEEEENS5_IJNSA_ILi64EEENSA_ILi128EEESF_EEEaNS5_IJlSB_lEEEaSH_NS4_8TiledMMAINS4_8MMA_AtomIJNS4_15SM100_MMA_S8_SSIaaiLi64ELi128ELNS4_4UMMA5MajorE0ELSM_0ELNSL_8SaturateE0EEEEEENS4_6LayoutISC_NS5_IJNSA_ILi0EEESR_SR_EEEEENS5_IJNS4_10UnderscoreESU_SU_EEEEENS4_13SM90_TMA_LOADENS4_14ComposedLayoutINS4_7SwizzleILi3ELi4ELi3EEENS4_18smem_ptr_flag_bitsILi8EEENSQ_INS5_IJNSA_ILi8EEESF_EEENS5_IJSF_SB_EEEEEEEvNS4_8identityESX_S17_vS18_EENS_8epilogue10collective18CollectiveEpilogueINS1A_23Sm100TmaWarpSpecializedILi2ELi2ELi32ELb0ELb0EEEJSG_NS5_IJNSQ_ISE_SB_EES1F_EEEaSH_aSH_NS1A_6fusion15FusionCallbacksIS1E_NS1H_17LinearCombinationIaiaiLNS_15FloatRoundStyleE2EEESG_S1G_JEEENS4_5SM1004TMEM4LOAD26SM100_TMEM_LOAD_16dp32b32xESX_NSY_INSZ_ILi2ELi4ELi3EEES12_NSQ_INS5_IJS13_SE_EEENS5_IJSE_SB_EEEEEEENS4_39AutoVectorizingCopyWithAssumedAlignmentILi128EEENS4_14SM90_TMA_STOREES1V_S1X_S1X_EEEvvEEEEvNT_6ParamsE --------------------------
	.section	.nv.shared._ZN7cutlass13device_kernelINS_4gemm6kernel13GemmUniversalIN4cute5tupleIJiiiiEEENS1_10collective13CollectiveMmaINS1_35MainloopSm100TmaUmmaWarpSpecializedILi8ELi2ELi4ENS5_IJNS4_1CILi1EEESB_SB_EEEEENS5_IJNSA_ILi64EEENSA_ILi128EEESF_EEEaNS5_IJlSB_lEEEaSH_NS4_8TiledMMAINS4_8MMA_AtomIJNS4_15SM100_MMA_S8_SSIaaiLi64ELi128ELNS4_4UMMA5MajorE0ELSM_0ELNSL_8SaturateE0EEEEEENS4_6LayoutISC_NS5_IJNSA_ILi0EEESR_SR_EEEEENS5_IJNS4_10UnderscoreESU_SU_EEEEENS4_13SM90_TMA_LOADENS4_14ComposedLayoutINS4_7SwizzleILi3ELi4ELi3EEENS4_18smem_ptr_flag_bitsILi8EEENSQ_INS5_IJNSA_ILi8EEESF_EEENS5_IJSF_SB_EEEEEEEvNS4_8identityESX_S17_vS18_EENS_8epilogue10collective18CollectiveEpilogueINS1A_23Sm100TmaWarpSpecializedILi2ELi2ELi32ELb0ELb0EEEJSG_NS5_IJNSQ_ISE_SB_EES1F_EEEaSH_aSH_NS1A_6fusion15FusionCallbacksIS1E_NS1H_17LinearCombinationIaiaiLNS_15FloatRoundStyleE2EEESG_S1G_JEEENS4_5SM1004TMEM4LOAD26SM100_TMEM_LOAD_16dp32b32xESX_NSY_INSZ_ILi2ELi4ELi3EEES12_NSQ_INS5_IJS13_SE_EEENS5_IJSE_SB_EEEEEEENS4_39AutoVectorizingCopyWithAssumedAlignmentILi128EEENS4_14SM90_TMA_STOREES1V_S1X_S1X_EEEvvEEEEvNT_6ParamsE,"aw",@nobits
	.sectionflags	@""
	.align	16
	.zero		1024


//--------------------- .nv.shared.reserved.0     --------------------------
	.section	.nv.shared.reserved.0,"aw",@nobits
	.weak		__nv_reservedSMEM_offset_0_alias
	.size		__nv_reservedSMEM_offset_0_alias, 0, 64
	.other		__nv_reservedSMEM_offset_0_alias,@"STO_CUDA_RESERVED_SHARED STV_DEFAULT"
__nv_reservedSMEM_offset_0_alias:
	.zero		0
.nv.shared.reserved.0:
	.zero		64
	.weak		__nv_reservedSMEM_tcgen05_partition
	.type		__nv_reservedSMEM_tcgen05_partition,@object
	.size		__nv_reservedSMEM_tcgen05_partition,(.L_0 - __nv_reservedSMEM_tcgen05_partition)
__nv_reservedSMEM_tcgen05_partition:
	.zero		32
.L_0:


//--------------------- .nv.global                --------------------------
	.section	.nv.global,"aw",@nobits
.nv.global:
	.type		_ZN40_INTERNAL_16578ca0_4_k_cu_3a3c851b_297604cute1_E,@object
	.size		_ZN40_INTERNAL_16578ca0_4_k_cu_3a3c851b_297604cute1_E,(_ZN40_INTERNAL_16578ca0_4_k_cu_3a3c851b_297604cuda3std3__45__cpo6cbeginE - _ZN40_INTERNAL_16578ca0_4_k_cu_3a3c851b_297604cute1_E)
_ZN40_INTERNAL_16578ca0_4_k_cu_3a3c851b_297604cute1_E:
	.zero		1
	.type		_ZN40_INTERNAL_16578ca0_4_k_cu_3a3c851b_297604cuda3std3__45__cpo6cbeginE,@object
	.size		_ZN40_INTERNAL_16578ca0_4_k_cu_3a3c851b_297604cuda3std3__45__cpo6cbeginE,(_ZN40_INTERNAL_16578ca0_4_k_cu_3a3c851b_297604cuda3std3__48in_placeE - _ZN40_INTERNAL_16578ca0_4_k_cu_3a3c851b_297604cuda3std3__45__cpo6cbeginE)
_ZN40_INTERNAL_16578ca0_4_k_cu_3a3c851b_297604cuda3std3__45__cpo6cbeginE:
	.zero		1
	.type		_ZN40_INTERNAL_16578ca0_4_k_cu_3a3c851b_297604cuda3std3__48in_placeE,@object
	.size		_ZN40_INTERNAL_16578ca0_4_k_cu_3a3c851b_297604cuda3std3__48in_placeE,(_ZN40_INTERNAL_16578ca0_4_k_cu_3a3c851b_297604cuda3std6ranges3__45__cpo9iter_moveE - _ZN40_INTERNAL_16578ca0_4_k_cu_3a3c851b_297604cuda3std3__48in_placeE)
_ZN40_INTERNAL_16578ca0_4_k_cu_3a3c851b_297604cuda3std3__48in_placeE:
	.zero		1
	.type		_ZN40_INTERNAL_16578ca0_4_k_cu_3a3c851b_297604cuda3std6ranges3__45__cpo9iter_moveE,@object
	.size		_ZN40_INTERNAL_16578ca0_4_k_cu_3a3c851b_297604cuda3std6ranges3__45__cpo9iter_moveE,(_ZN40_INTERNAL_16578ca0_4_k_cu_3a3c851b_297604cuda3std3__45__cpo5beginE - _ZN40_INTERNAL_16578ca0_4_k_cu_3a3c851b_297604cuda3std6ranges3__45__cpo9iter_moveE)
_ZN40_INTERNAL_16578ca0_4_k_cu_3a3c851b_297604cuda3std6ranges3__45__cpo9iter_moveE:
	.zero		1
	.type		_ZN40_INTERNAL_16578ca0_4_k_cu_3a3c851b_297604cuda3std3__45__cpo5beginE,@object
	.size		_ZN40_INTERNAL_16578ca0_4_k_cu_3a3c851b_297604cuda3std3__45__cpo5beginE,(_ZN40_INTERNAL_16578ca0_4_k_cu_3a3c851b_297604cuda3std3__442_GLOBAL__N__16578ca0_4_k_cu_3a3c851b_297606ignoreE - _ZN40_INTERNAL_16578ca0_4_k_cu_3a3c851b_297604cuda3std3__45__cpo5beginE)
_ZN40_INTERNAL_16578ca0_4_k_cu_3a3c851b_297604cuda3std3__45__cpo5beginE:
	.zero		1
	.type		_ZN40_INTERNAL_16578ca0_4_k_cu_3a3c851b_297604cuda3std3__442_GLOBAL__N__16578ca0_4_k_cu_3a3c851b_297606ignoreE,@object
	.size		_ZN40_INTERNAL_16578ca0_4_k_cu_3a3c851b_297604cuda3std3__442_GLOBAL__N__16578ca0_4_k_cu_3a3c851b_297606ignoreE,(_ZN40_INTERNAL_16578ca0_4_k_cu_3a3c851b_297604cute7productE - _ZN40_INTERNAL_16578ca0_4_k_cu_3a3c851b_297604cuda3std3__442_GLOBAL__N__16578ca0_4_k_cu_3a3c851b_297606ignoreE)
_ZN40_INTERNAL_16578ca0_4_k_cu_3a3c851b_297604cuda3std3__442_GLOBAL__N__16578ca0_4_k_cu_3a3c851b_297606ignoreE:
	.zero		1
	.type		_ZN40_INTERNAL_16578ca0_4_k_cu_3a3c851b_297604cute7productE,@object
	.size		_ZN40_INTERNAL_16578ca0_4_k_cu_3a3c851b_297604cute7productE,(_ZN40_INTERNAL_16578ca0_4_k_cu_3a3c851b_297604cuda3std3__45__cpo3endE - _ZN40_INTERNAL_16578ca0_4_k_cu_3a3c851b_297604cute7productE)
_ZN40_INTERNAL_16578ca0_4_k_cu_3a3c851b_297604cute7productE:
	.zero		1
	.type		_ZN40_INTERNAL_16578ca0_4_k_cu_3a3c851b_297604cuda3std3__45__cpo3endE,@object
	.size		_ZN40_INTERNAL_16578ca0_4_k_cu_3a3c851b_297604cuda3std3__45__cpo3endE,(_ZN40_INTERNAL_16578ca0_4_k_cu_3a3c851b_297604cuda3std3__419piecewise_constructE - _ZN40_INTERNAL_16578ca0_4_k_cu_3a3c851b_297604cuda3std3__45__cpo3endE)
_ZN40_INTERNAL_16578ca0_4_k_cu_3a3c851b_297604cuda3std3__45__cpo3endE:
	.zero		1
	.type		_ZN40_INTERNAL_16578ca0_4_k_cu_3a3c851b_297604cuda3std3__419piecewise_constructE,@object
	.size		_ZN40_INTERNAL_16578ca0_4_k_cu_3a3c851b_297604cuda3std3__419piecewise_constructE,(_ZN40_INTERNAL_16578ca0_4_k_cu_3a3c851b_297604cuda3std3__45__cpo4cendE - _ZN40_INTERNAL_16578ca0_4_k_cu_3a3c851b_297604cuda3std3__419piecewise_constructE)
_ZN40_INTERNAL_16578ca0_4_k_cu_3a3c851b_297604cuda3std3__419piecewise_constructE:
	.zero		1
	.type		_ZN40_INTERNAL_16578ca0_4_k_cu_3a3c851b_297604cuda3std3__45__cpo4cendE,@object
	.size		_ZN40_INTERNAL_16578ca0_4_k_cu_3a3c851b_297604cuda3std3__45__cpo4cendE,(_ZN40_INTERNAL_16578ca0_4_k_cu_3a3c851b_297604cuda3std6ranges3__45__cpo4swapE - _ZN40_INTERNAL_16578ca0_4_k_cu_3a3c851b_297604cuda3std3__45__cpo4cendE)
_ZN40_INTERNAL_16578ca0_4_k_cu_3a3c851b_297604cuda3std3__45__cpo4cendE:
	.zero		1
	.type		_ZN40_INTERNAL_16578ca0_4_k_cu_3a3c851b_297604cuda3std6ranges3__45__cpo4swapE,@object
	.size		_ZN40_INTERNAL_16578ca0_4_k_cu_3a3c851b_297604cuda3std6ranges3__45__cpo4swapE,(.L_10 - _ZN40_INTERNAL_16578ca0_4_k_cu_3a3c851b_297604cuda3std6ranges3__45__cpo4swapE)
_ZN40_INTERNAL_16578ca0_4_k_cu_3a3c851b_297604cuda3std6ranges3__45__cpo4swapE:
	.zero		1
.L_10:


//--------------------- .nv.constant0._ZN7cutlass13device_kernelINS_4gemm6kernel13GemmUniversalIN4cute5tupleIJiiiiEEENS1_10collective13CollectiveMmaINS1_35MainloopSm100TmaUmmaWarpSpecializedILi8ELi2ELi4ENS5_IJNS4_1CILi1EEESB_SB_EEEEENS5_IJNSA_ILi64EEENSA_ILi128EEESF_EEEaNS5_IJlSB_lEEEaSH_NS4_8TiledMMAINS4_8MMA_AtomIJNS4_15SM100_MMA_S8_SSIaaiLi64ELi128ELNS4_4UMMA5MajorE0ELSM_0ELNSL_8SaturateE0EEEEEENS4_6LayoutISC_NS5_IJNSA_ILi0EEESR_SR_EEEEENS5_IJNS4_10UnderscoreESU_SU_EEEEENS4_13SM90_TMA_LOADENS4_14ComposedLayoutINS4_7SwizzleILi3ELi4ELi3EEENS4_18smem_ptr_flag_bitsILi8EEENSQ_INS5_IJNSA_ILi8EEESF_EEENS5_IJSF_SB_EEEEEEEvNS4_8identityESX_S17_vS18_EENS_8epilogue10collective18CollectiveEpilogueINS1A_23Sm100TmaWarpSpecializedILi2ELi2ELi32ELb0ELb0EEEJSG_NS5_IJNSQ_ISE_SB_EES1F_EEEaSH_aSH_NS1A_6fusion15FusionCallbacksIS1E_NS1H_17LinearCombinationIaiaiLNS_15FloatRoundStyleE2EEESG_S1G_JEEENS4_5SM1004TMEM4LOAD26SM100_TMEM_LOAD_16dp32b32xESX_NSY_INSZ_ILi2ELi4ELi3EEES12_NSQ_INS5_IJS13_SE_EEENS5_IJSE_SB_EEEEEEENS4_39AutoVectorizingCopyWithAssumedAlignmentILi128EEENS4_14SM90_TMA_STOREES1V_S1X_S1X_EEEvvEEEEvNT_6ParamsE --------------------------
	.section	.nv.constant0._ZN7cutlass13device_kernelINS_4gemm6kernel13GemmUniversalIN4cute5tupleIJiiiiEEENS1_10collective13CollectiveMmaINS1_35MainloopSm100TmaUmmaWarpSpecializedILi8ELi2ELi4ENS5_IJNS4_1CILi1EEESB_SB_EEEEENS5_IJNSA_ILi64EEENSA_ILi128EEESF_EEEaNS5_IJlSB_lEEEaSH_NS4_8TiledMMAINS4_8MMA_AtomIJNS4_15SM100_MMA_S8_SSIaaiLi64ELi128ELNS4_4UMMA5MajorE0ELSM_0ELNSL_8SaturateE0EEEEEENS4_6LayoutISC_NS5_IJNSA_ILi0EEESR_SR_EEEEENS5_IJNS4_10UnderscoreESU_SU_EEEEENS4_13SM90_TMA_LOADENS4_14ComposedLayoutINS4_7SwizzleILi3ELi4ELi3EEENS4_18smem_ptr_flag_bitsILi8EEENSQ_INS5_IJNSA_ILi8EEESF_EEENS5_IJSF_SB_EEEEEEEvNS4_8identityESX_S17_vS18_EENS_8epilogue10collective18CollectiveEpilogueINS1A_23Sm100TmaWarpSpecializedILi2ELi2ELi32ELb0ELb0EEEJSG_NS5_IJNSQ_ISE_SB_EES1F_EEEaSH_aSH_NS1A_6fusion15FusionCallbacksIS1E_NS1H_17LinearCombinationIaiaiLNS_15FloatRoundStyleE2EEESG_S1G_JEEENS4_5SM1004TMEM4LOAD26SM100_TMEM_LOAD_16dp32b32xESX_NSY_INSZ_ILi2ELi4ELi3EEES12_NSQ_INS5_IJS13_SE_EEENS5_IJSE_SB_EEEEEEENS4_39AutoVectorizingCopyWithAssumedAlignmentILi128EEENS4_14SM90_TMA_STOREES1V_S1X_S1X_EEEvvEEEEvNT_6ParamsE,"a",@progbits
	.sectionflags	@""
	.align	4
.nv.constant0._ZN7cutlass13device_kernelINS_4gemm6kernel13GemmUniversalIN4cute5tupleIJiiiiEEENS1_10collective13CollectiveMmaINS1_35MainloopSm100TmaUmmaWarpSpecializedILi8ELi2ELi4ENS5_IJNS4_1CILi1EEESB_SB_EEEEENS5_IJNSA_ILi64EEENSA_ILi128EEESF_EEEaNS5_IJlSB_lEEEaSH_NS4_8TiledMMAINS4_8MMA_AtomIJNS4_15SM100_MMA_S8_SSIaaiLi64ELi128ELNS4_4UMMA5MajorE0ELSM_0ELNSL_8SaturateE0EEEEEENS4_6LayoutISC_NS5_IJNSA_ILi0EEESR_SR_EEEEENS5_IJNS4_10UnderscoreESU_SU_EEEEENS4_13SM90_TMA_LOADENS4_14ComposedLayoutINS4_7SwizzleILi3ELi4ELi3EEENS4_18smem_ptr_flag_bitsILi8EEENSQ_INS5_IJNSA_ILi8EEESF_EEENS5_IJSF_SB_EEEEEEEvNS4_8identityESX_S17_vS18_EENS_8epilogue10collective18CollectiveEpilogueINS1A_23Sm100TmaWarpSpecializedILi2ELi2ELi32ELb0ELb0EEEJSG_NS5_IJNSQ_ISE_SB_EES1F_EEEaSH_aSH_NS1A_6fusion15FusionCallbacksIS1E_NS1H_17LinearCombinationIaiaiLNS_15FloatRoundStyleE2EEESG_S1G_JEEENS4_5SM1004TMEM4LOAD26SM100_TMEM_LOAD_16dp32b32xESX_NSY_INSZ_ILi2ELi4ELi3EEES12_NSQ_INS5_IJS13_SE_EEENS5_IJSE_SB_EEEEEEENS4_39AutoVectorizingCopyWithAssumedAlignmentILi128EEENS4_14SM90_TMA_STOREES1V_S1X_S1X_EEEvvEEEEvNT_6ParamsE:
	.zero		2944


//--------------------- SYMBOLS --------------------------

	.type		.nv.reservedSmem.offset0,@object
	.size		.nv.reservedSmem.offset0,0x4
	.type		.nv.reservedSmem.cap,@object
	.size		.nv.reservedSmem.cap,0x4
	.type		__assertfail,@function
